//
// Generated by NVIDIA NVVM Compiler
//
// Compiler Build ID: CL-36424714
// Cuda compilation tools, release 13.0, V13.0.88
// Based on NVVM 20.0.0
//

.version 9.0
.target sm_100
.address_size 64

	// .globl	w4a16_packed_gemv_fast_kernel
// _ZZ29w4a16_packed_gemv_fast_kernelE3lut has been demoted
// _ZZ29w4a16_packed_gemv_fast_kernelE12partial_sums has been demoted
// _ZZ29w4a16_packed_gemv_fast_kernelE8A_shared has been demoted

.visible .entry w4a16_packed_gemv_fast_kernel(
	.param .u64 .ptr .align 1 w4a16_packed_gemv_fast_kernel_param_0,
	.param .u64 .ptr .align 1 w4a16_packed_gemv_fast_kernel_param_1,
	.param .u64 .ptr .align 1 w4a16_packed_gemv_fast_kernel_param_2,
	.param .u64 .ptr .align 1 w4a16_packed_gemv_fast_kernel_param_3
)
.maxntid 256
{
	.reg .pred 	%p<32>;
	.reg .b16 	%rs<41>;
	.reg .b32 	%r<156>;
	.reg .b32 	%f<70>;
	.reg .b64 	%rd<45>;
	// demoted variable
	.shared .align 4 .b8 _ZZ29w4a16_packed_gemv_fast_kernelE3lut[64];
	// demoted variable
	.shared .align 4 .b8 _ZZ29w4a16_packed_gemv_fast_kernelE12partial_sums[1024];
	// demoted variable
	.shared .align 4 .b8 _ZZ29w4a16_packed_gemv_fast_kernelE8A_shared[8192];
	ld.param.u64 	%rd4, [w4a16_packed_gemv_fast_kernel_param_0];
	ld.param.u64 	%rd5, [w4a16_packed_gemv_fast_kernel_param_1];
	ld.param.u64 	%rd6, [w4a16_packed_gemv_fast_kernel_param_2];
	ld.param.u64 	%rd7, [w4a16_packed_gemv_fast_kernel_param_3];
	mov.u32 	%r1, %tid.x;
	setp.gt.u32 	%p1, %r1, 15;
	@%p1 bra 	$L__BB0_38;
	setp.gt.s32 	%p2, %r1, 6;
	@%p2 bra 	$L__BB0_14;
	setp.gt.s32 	%p14, %r1, 2;
	@%p14 bra 	$L__BB0_7;
	setp.eq.s32 	%p20, %r1, 0;
	@%p20 bra 	$L__BB0_29;
	setp.eq.s32 	%p21, %r1, 1;
	@%p21 bra 	$L__BB0_30;
	setp.eq.s32 	%p22, %r1, 2;
	@%p22 bra 	$L__BB0_6;
	bra.uni 	$L__BB0_37;
$L__BB0_6:
	mov.b32 	%r85, 1065353216;
	st.shared.u32 	[_ZZ29w4a16_packed_gemv_fast_kernelE3lut+8], %r85;
	bra.uni 	$L__BB0_38;
$L__BB0_7:
	setp.gt.s32 	%p15, %r1, 4;
	@%p15 bra 	$L__BB0_11;
	setp.eq.s32 	%p18, %r1, 3;
	@%p18 bra 	$L__BB0_31;
	setp.eq.s32 	%p19, %r1, 4;
	@%p19 bra 	$L__BB0_10;
	bra.uni 	$L__BB0_37;
$L__BB0_10:
	mov.b32 	%r83, 1073741824;
	st.shared.u32 	[_ZZ29w4a16_packed_gemv_fast_kernelE3lut+16], %r83;
	bra.uni 	$L__BB0_38;
$L__BB0_11:
	setp.eq.s32 	%p16, %r1, 5;
	@%p16 bra 	$L__BB0_32;
	setp.eq.s32 	%p17, %r1, 6;
	@%p17 bra 	$L__BB0_13;
	bra.uni 	$L__BB0_37;
$L__BB0_13:
	mov.b32 	%r81, 1082130432;
	st.shared.u32 	[_ZZ29w4a16_packed_gemv_fast_kernelE3lut+24], %r81;
	bra.uni 	$L__BB0_38;
$L__BB0_14:
	setp.gt.s32 	%p3, %r1, 10;
	@%p3 bra 	$L__BB0_22;
	setp.gt.s32 	%p9, %r1, 8;
	@%p9 bra 	$L__BB0_19;
	setp.eq.s32 	%p12, %r1, 7;
	@%p12 bra 	$L__BB0_33;
	setp.eq.s32 	%p13, %r1, 8;
	@%p13 bra 	$L__BB0_18;
	bra.uni 	$L__BB0_37;
$L__BB0_18:
	mov.b32 	%r79, 0;
	st.shared.u32 	[_ZZ29w4a16_packed_gemv_fast_kernelE3lut+32], %r79;
	bra.uni 	$L__BB0_38;
$L__BB0_19:
	setp.eq.s32 	%p10, %r1, 9;
	@%p10 bra 	$L__BB0_34;
	setp.eq.s32 	%p11, %r1, 10;
	@%p11 bra 	$L__BB0_21;
	bra.uni 	$L__BB0_37;
$L__BB0_21:
	mov.b32 	%r77, -1082130432;
	st.shared.u32 	[_ZZ29w4a16_packed_gemv_fast_kernelE3lut+40], %r77;
	bra.uni 	$L__BB0_38;
$L__BB0_22:
	setp.gt.s32 	%p4, %r1, 12;
	@%p4 bra 	$L__BB0_26;
	setp.eq.s32 	%p7, %r1, 11;
	@%p7 bra 	$L__BB0_35;
	setp.eq.s32 	%p8, %r1, 12;
	@%p8 bra 	$L__BB0_25;
	bra.uni 	$L__BB0_37;
$L__BB0_25:
	mov.b32 	%r75, -1073741824;
	st.shared.u32 	[_ZZ29w4a16_packed_gemv_fast_kernelE3lut+48], %r75;
	bra.uni 	$L__BB0_38;
$L__BB0_26:
	setp.eq.s32 	%p5, %r1, 13;
	@%p5 bra 	$L__BB0_36;
	setp.eq.s32 	%p6, %r1, 14;
	@%p6 bra 	$L__BB0_28;
	bra.uni 	$L__BB0_37;
$L__BB0_28:
	mov.b32 	%r73, -1065353216;
	st.shared.u32 	[_ZZ29w4a16_packed_gemv_fast_kernelE3lut+56], %r73;
	bra.uni 	$L__BB0_38;
$L__BB0_29:
	mov.b32 	%r87, 0;
	st.shared.u32 	[_ZZ29w4a16_packed_gemv_fast_kernelE3lut], %r87;
	bra.uni 	$L__BB0_38;
$L__BB0_30:
	mov.b32 	%r86, 1056964608;
	st.shared.u32 	[_ZZ29w4a16_packed_gemv_fast_kernelE3lut+4], %r86;
	bra.uni 	$L__BB0_38;
$L__BB0_31:
	mov.b32 	%r84, 1069547520;
	st.shared.u32 	[_ZZ29w4a16_packed_gemv_fast_kernelE3lut+12], %r84;
	bra.uni 	$L__BB0_38;
$L__BB0_32:
	mov.b32 	%r82, 1077936128;
	st.shared.u32 	[_ZZ29w4a16_packed_gemv_fast_kernelE3lut+20], %r82;
	bra.uni 	$L__BB0_38;
$L__BB0_33:
	mov.b32 	%r80, 1086324736;
	st.shared.u32 	[_ZZ29w4a16_packed_gemv_fast_kernelE3lut+28], %r80;
	bra.uni 	$L__BB0_38;
$L__BB0_34:
	mov.b32 	%r78, -1090519040;
	st.shared.u32 	[_ZZ29w4a16_packed_gemv_fast_kernelE3lut+36], %r78;
	bra.uni 	$L__BB0_38;
$L__BB0_35:
	mov.b32 	%r76, -1077936128;
	st.shared.u32 	[_ZZ29w4a16_packed_gemv_fast_kernelE3lut+44], %r76;
	bra.uni 	$L__BB0_38;
$L__BB0_36:
	mov.b32 	%r74, -1069547520;
	st.shared.u32 	[_ZZ29w4a16_packed_gemv_fast_kernelE3lut+52], %r74;
	bra.uni 	$L__BB0_38;
$L__BB0_37:
	mov.b32 	%r88, -1061158912;
	st.shared.u32 	[_ZZ29w4a16_packed_gemv_fast_kernelE3lut+60], %r88;
$L__BB0_38:
	cvta.to.global.u64 	%rd1, %rd7;
	cvta.to.global.u64 	%rd2, %rd6;
	bar.sync 	0;
	shl.b32 	%r90, %r1, 2;
	mov.u32 	%r91, _ZZ29w4a16_packed_gemv_fast_kernelE12partial_sums;
	add.s32 	%r2, %r91, %r90;
	mov.b32 	%r137, 0;
	st.shared.u32 	[%r2], %r137;
	mov.u32 	%r3, %ctaid.x;
	shl.b32 	%r92, %r3, 15;
	shl.b32 	%r93, %r1, 7;
	and.b32  	%r94, %r93, 24576;
	or.b32  	%r95, %r94, %r92;
	shr.u32 	%r96, %r1, 1;
	and.b32  	%r97, %r96, 31;
	or.b32  	%r4, %r95, %r97;
	and.b32  	%r5, %r1, 1;
	shl.b32 	%r98, %r3, 11;
	shl.b32 	%r99, %r1, 3;
	and.b32  	%r100, %r99, 1536;
	or.b32  	%r101, %r100, %r98;
	shr.u32 	%r102, %r1, 5;
	and.b32  	%r103, %r102, 1;
	or.b32  	%r6, %r101, %r103;
	and.b32  	%r7, %r1, 63;
	mov.u32 	%r104, _ZZ29w4a16_packed_gemv_fast_kernelE8A_shared;
	add.s32 	%r8, %r104, %r90;
	or.b32  	%r9, %r4, 192;
	or.b32  	%r10, %r4, 160;
	or.b32  	%r11, %r4, 128;
	and.b32  	%r105, %r90, 252;
	add.s32 	%r106, %r105, %r104;
	add.s32 	%r12, %r106, 1024;
	or.b32  	%r13, %r6, 6;
	or.b32  	%r14, %r6, 8;
	or.b32  	%r15, %r6, 10;
	or.b32  	%r16, %r6, 12;
	or.b32  	%r17, %r6, 14;
	or.b32  	%r18, %r4, 32;
	cvta.to.global.u64 	%rd3, %rd4;
$L__BB0_39:
	shl.b32 	%r108, %r137, 11;
	or.b32  	%r109, %r108, %r1;
	mul.wide.u32 	%rd8, %r109, 4;
	add.s64 	%rd9, %rd3, %rd8;
	ld.global.nc.f32 	%f4, [%rd9];
	st.shared.f32 	[%r8], %f4;
	ld.global.nc.f32 	%f5, [%rd9+1024];
	st.shared.f32 	[%r8+1024], %f5;
	ld.global.nc.f32 	%f6, [%rd9+2048];
	st.shared.f32 	[%r8+2048], %f6;
	ld.global.nc.f32 	%f7, [%rd9+3072];
	st.shared.f32 	[%r8+3072], %f7;
	ld.global.nc.f32 	%f8, [%rd9+4096];
	st.shared.f32 	[%r8+4096], %f8;
	ld.global.nc.f32 	%f9, [%rd9+5120];
	st.shared.f32 	[%r8+5120], %f9;
	ld.global.nc.f32 	%f10, [%rd9+6144];
	st.shared.f32 	[%r8+6144], %f10;
	ld.global.nc.f32 	%f11, [%rd9+7168];
	st.shared.f32 	[%r8+7168], %f11;
	bar.sync 	0;
	shl.b32 	%r110, %r137, 10;
	add.s32 	%r154, %r4, %r110;
	shl.b32 	%r111, %r137, 6;
	add.s32 	%r139, %r6, %r111;
	ld.shared.f32 	%f69, [%r2];
	add.s32 	%r153, %r154, 224;
	add.s32 	%r152, %r9, %r110;
	add.s32 	%r151, %r10, %r110;
	add.s32 	%r150, %r11, %r110;
	add.s32 	%r149, %r154, 96;
	add.s32 	%r148, %r154, 64;
	add.s32 	%r146, %r139, 2;
	add.s32 	%r145, %r139, 4;
	add.s32 	%r144, %r13, %r111;
	add.s32 	%r143, %r14, %r111;
	add.s32 	%r142, %r15, %r111;
	add.s32 	%r141, %r16, %r111;
	add.s32 	%r140, %r17, %r111;
	add.s32 	%r138, %r18, %r110;
	mov.b32 	%r155, 1024;
	mov.u32 	%r147, %r12;
$L__BB0_40:
	setp.eq.s32 	%p23, %r5, 0;
	cvt.u64.u32 	%rd10, %r154;
	add.s64 	%rd11, %rd2, %rd10;
	cvt.u64.u32 	%rd12, %r153;
	add.s64 	%rd13, %rd2, %rd12;
	cvt.u64.u32 	%rd14, %r152;
	add.s64 	%rd15, %rd2, %rd14;
	cvt.u64.u32 	%rd16, %r151;
	add.s64 	%rd17, %rd2, %rd16;
	cvt.u64.u32 	%rd18, %r150;
	add.s64 	%rd19, %rd2, %rd18;
	cvt.u64.u32 	%rd20, %r149;
	add.s64 	%rd21, %rd2, %rd20;
	cvt.u64.u32 	%rd22, %r148;
	add.s64 	%rd23, %rd2, %rd22;
	mul.wide.u32 	%rd24, %r146, 4;
	add.s64 	%rd25, %rd1, %rd24;
	mul.wide.u32 	%rd26, %r145, 4;
	add.s64 	%rd27, %rd1, %rd26;
	mul.wide.u32 	%rd28, %r144, 4;
	add.s64 	%rd29, %rd1, %rd28;
	mul.wide.u32 	%rd30, %r143, 4;
	add.s64 	%rd31, %rd1, %rd30;
	mul.wide.u32 	%rd32, %r142, 4;
	add.s64 	%rd33, %rd1, %rd32;
	mul.wide.u32 	%rd34, %r141, 4;
	add.s64 	%rd35, %rd1, %rd34;
	mul.wide.u32 	%rd36, %r140, 4;
	add.s64 	%rd37, %rd1, %rd36;
	mul.wide.u32 	%rd38, %r139, 4;
	add.s64 	%rd39, %rd1, %rd38;
	cvt.u64.u32 	%rd40, %r138;
	add.s64 	%rd41, %rd2, %rd40;
	ld.global.nc.u8 	%rs1, [%rd11];
	cvt.u16.u8 	%rs2, %rs1;
	and.b16  	%rs3, %rs2, 15;
	shr.u16 	%rs4, %rs2, 4;
	selp.b16 	%rs5, %rs3, %rs4, %p23;
	mul.wide.u16 	%r112, %rs5, 4;
	mov.u32 	%r113, _ZZ29w4a16_packed_gemv_fast_kernelE3lut;
	add.s32 	%r114, %r113, %r112;
	ld.shared.f32 	%f12, [%r114];
	ld.global.nc.f32 	%f13, [%rd39];
	mul.f32 	%f14, %f12, %f13;
	ld.shared.f32 	%f15, [%r147+-1024];
	fma.rn.f32 	%f16, %f15, %f14, %f69;
	ld.global.nc.u8 	%rs6, [%rd41];
	cvt.u16.u8 	%rs7, %rs6;
	and.b16  	%rs8, %rs7, 15;
	shr.u16 	%rs9, %rs7, 4;
	selp.b16 	%rs10, %rs8, %rs9, %p23;
	mul.wide.u16 	%r115, %rs10, 4;
	add.s32 	%r116, %r113, %r115;
	ld.shared.f32 	%f17, [%r116];
	ld.global.nc.f32 	%f18, [%rd25];
	mul.f32 	%f19, %f17, %f18;
	ld.shared.f32 	%f20, [%r147+-768];
	fma.rn.f32 	%f21, %f20, %f19, %f16;
	ld.global.nc.u8 	%rs11, [%rd23];
	cvt.u16.u8 	%rs12, %rs11;
	and.b16  	%rs13, %rs12, 15;
	shr.u16 	%rs14, %rs12, 4;
	selp.b16 	%rs15, %rs13, %rs14, %p23;
	mul.wide.u16 	%r117, %rs15, 4;
	add.s32 	%r118, %r113, %r117;
	ld.shared.f32 	%f22, [%r118];
	ld.global.nc.f32 	%f23, [%rd27];
	mul.f32 	%f24, %f22, %f23;
	ld.shared.f32 	%f25, [%r147+-512];
	fma.rn.f32 	%f26, %f25, %f24, %f21;
	ld.global.nc.u8 	%rs16, [%rd21];
	cvt.u16.u8 	%rs17, %rs16;
	and.b16  	%rs18, %rs17, 15;
	shr.u16 	%rs19, %rs17, 4;
	selp.b16 	%rs20, %rs18, %rs19, %p23;
	mul.wide.u16 	%r119, %rs20, 4;
	add.s32 	%r120, %r113, %r119;
	ld.shared.f32 	%f27, [%r120];
	ld.global.nc.f32 	%f28, [%rd29];
	mul.f32 	%f29, %f27, %f28;
	ld.shared.f32 	%f30, [%r147+-256];
	fma.rn.f32 	%f31, %f30, %f29, %f26;
	ld.global.nc.u8 	%rs21, [%rd19];
	cvt.u16.u8 	%rs22, %rs21;
	and.b16  	%rs23, %rs22, 15;
	shr.u16 	%rs24, %rs22, 4;
	selp.b16 	%rs25, %rs23, %rs24, %p23;
	mul.wide.u16 	%r121, %rs25, 4;
	add.s32 	%r122, %r113, %r121;
	ld.shared.f32 	%f32, [%r122];
	ld.global.nc.f32 	%f33, [%rd31];
	mul.f32 	%f34, %f32, %f33;
	ld.shared.f32 	%f35, [%r147];
	fma.rn.f32 	%f36, %f35, %f34, %f31;
	ld.global.nc.u8 	%rs26, [%rd17];
	cvt.u16.u8 	%rs27, %rs26;
	and.b16  	%rs28, %rs27, 15;
	shr.u16 	%rs29, %rs27, 4;
	selp.b16 	%rs30, %rs28, %rs29, %p23;
	mul.wide.u16 	%r123, %rs30, 4;
	add.s32 	%r124, %r113, %r123;
	ld.shared.f32 	%f37, [%r124];
	ld.global.nc.f32 	%f38, [%rd33];
	mul.f32 	%f39, %f37, %f38;
	ld.shared.f32 	%f40, [%r147+256];
	fma.rn.f32 	%f41, %f40, %f39, %f36;
	ld.global.nc.u8 	%rs31, [%rd15];
	cvt.u16.u8 	%rs32, %rs31;
	and.b16  	%rs33, %rs32, 15;
	shr.u16 	%rs34, %rs32, 4;
	selp.b16 	%rs35, %rs33, %rs34, %p23;
	mul.wide.u16 	%r125, %rs35, 4;
	add.s32 	%r126, %r113, %r125;
	ld.shared.f32 	%f42, [%r126];
	ld.global.nc.f32 	%f43, [%rd35];
	mul.f32 	%f44, %f42, %f43;
	ld.shared.f32 	%f45, [%r147+512];
	fma.rn.f32 	%f46, %f45, %f44, %f41;
	ld.global.nc.u8 	%rs36, [%rd13];
	cvt.u16.u8 	%rs37, %rs36;
	and.b16  	%rs38, %rs37, 15;
	shr.u16 	%rs39, %rs37, 4;
	selp.b16 	%rs40, %rs38, %rs39, %p23;
	mul.wide.u16 	%r127, %rs40, 4;
	add.s32 	%r128, %r113, %r127;
	ld.shared.f32 	%f47, [%r128];
	ld.global.nc.f32 	%f48, [%rd37];
	mul.f32 	%f49, %f47, %f48;
	ld.shared.f32 	%f50, [%r147+768];
	fma.rn.f32 	%f69, %f50, %f49, %f46;
	add.s32 	%r155, %r155, 2048;
	add.s32 	%r154, %r154, 256;
	add.s32 	%r153, %r153, 256;
	add.s32 	%r152, %r152, 256;
	add.s32 	%r151, %r151, 256;
	add.s32 	%r150, %r150, 256;
	add.s32 	%r149, %r149, 256;
	add.s32 	%r148, %r148, 256;
	add.s32 	%r147, %r147, 2048;
	add.s32 	%r146, %r146, 16;
	add.s32 	%r145, %r145, 16;
	add.s32 	%r144, %r144, 16;
	add.s32 	%r143, %r143, 16;
	add.s32 	%r142, %r142, 16;
	add.s32 	%r141, %r141, 16;
	add.s32 	%r140, %r140, 16;
	add.s32 	%r139, %r139, 16;
	add.s32 	%r138, %r138, 256;
	setp.ne.s32 	%p24, %r155, 9216;
	@%p24 bra 	$L__BB0_40;
	st.shared.f32 	[%r2], %f69;
	bar.sync 	0;
	add.s32 	%r137, %r137, 1;
	setp.ne.s32 	%p25, %r137, 8;
	@%p25 bra 	$L__BB0_39;
	and.b32  	%r129, %r1, 32;
	setp.ne.s32 	%p26, %r129, 0;
	@%p26 bra 	$L__BB0_44;
	ld.shared.f32 	%f51, [%r2];
	ld.shared.f32 	%f52, [%r2+128];
	add.f32 	%f53, %f51, %f52;
	st.shared.f32 	[%r2], %f53;
$L__BB0_44:
	bar.sync 	0;
	and.b32  	%r130, %r1, 48;
	setp.ne.s32 	%p27, %r130, 0;
	@%p27 bra 	$L__BB0_46;
	ld.shared.f32 	%f54, [%r2];
	ld.shared.f32 	%f55, [%r2+64];
	add.f32 	%f56, %f54, %f55;
	st.shared.f32 	[%r2], %f56;
$L__BB0_46:
	bar.sync 	0;
	and.b32  	%r131, %r1, 56;
	setp.ne.s32 	%p28, %r131, 0;
	@%p28 bra 	$L__BB0_48;
	ld.shared.f32 	%f57, [%r2];
	ld.shared.f32 	%f58, [%r2+32];
	add.f32 	%f59, %f57, %f58;
	st.shared.f32 	[%r2], %f59;
$L__BB0_48:
	bar.sync 	0;
	and.b32  	%r132, %r1, 60;
	setp.ne.s32 	%p29, %r132, 0;
	@%p29 bra 	$L__BB0_50;
	ld.shared.f32 	%f60, [%r2];
	ld.shared.f32 	%f61, [%r2+16];
	add.f32 	%f62, %f60, %f61;
	st.shared.f32 	[%r2], %f62;
$L__BB0_50:
	bar.sync 	0;
	and.b32  	%r133, %r1, 62;
	setp.ne.s32 	%p30, %r133, 0;
	@%p30 bra 	$L__BB0_52;
	ld.shared.f32 	%f63, [%r2];
	ld.shared.f32 	%f64, [%r2+8];
	add.f32 	%f65, %f63, %f64;
	st.shared.f32 	[%r2], %f65;
$L__BB0_52:
	bar.sync 	0;
	setp.ne.s32 	%p31, %r7, 0;
	@%p31 bra 	$L__BB0_54;
	ld.shared.f32 	%f66, [%r2];
	ld.shared.f32 	%f67, [%r2+4];
	add.f32 	%f68, %f66, %f67;
	shl.b32 	%r134, %r3, 2;
	shr.u32 	%r135, %r1, 6;
	or.b32  	%r136, %r134, %r135;
	cvta.to.global.u64 	%rd42, %rd5;
	mul.wide.u32 	%rd43, %r136, 4;
	add.s64 	%rd44, %rd42, %rd43;
	st.global.f32 	[%rd44], %f68;
$L__BB0_54:
	ret;

}


// ===== COMPILED SASS (sm_100) =====

	.target	sm_100

	.elftype	@"ET_EXEC"


//--------------------- .note.nv.tkinfo           --------------------------
	.section	.note.nv.tkinfo,"",@"SHT_NOTE"
	.sectionflags	@"SHF_NOTE_NV_TKINFO"
	.tkinfo
        /*0018*/ 	.word	0x00000002
        /*0030*/ 	.string	""
        /*0030*/ 	.string	"ptxas"
        /*0030*/ 	.string	"Cuda compilation tools, release 13.0, V13.0.88"
        /*0030*/ 	.string	"Build cuda_13.0.r13.0/compiler.36424714_0"
        /*0030*/ 	.string	"-arch sm_100 -m 64 "



//--------------------- .note.nv.cuinfo           --------------------------
	.section	.note.nv.cuinfo,"",@"SHT_NOTE"
	.sectionflags	@"SHF_NOTE_NV_CUINFO"
        /*0018*/ 	.short	0x0002
        /*001a*/ 	.short	0x0064
        /*001c*/ 	.short	0x0082
	.zero		2


//--------------------- .nv.info                  --------------------------
	.section	.nv.info,"",@"SHT_CUDA_INFO"
	.align	4


	//----- nvinfo : EIATTR_REGCOUNT
	.align		4
        /*0000*/ 	.byte	0x04, 0x2f
        /*0002*/ 	.short	(.L_1 - .L_0)
	.align		4
.L_0:
        /*0004*/ 	.word	index@(w4a16_packed_gemv_fast_kernel)
        /*0008*/ 	.word	0x00000028


	//----- nvinfo : EIATTR_FRAME_SIZE
	.align		4
.L_1:
        /*000c*/ 	.byte	0x04, 0x11
        /*000e*/ 	.short	(.L_3 - .L_2)
	.align		4
.L_2:
        /*0010*/ 	.word	index@(w4a16_packed_gemv_fast_kernel)
        /*0014*/ 	.word	0x00000000


	//----- nvinfo : EIATTR_MIN_STACK_SIZE
	.align		4
.L_3:
        /*0018*/ 	.byte	0x04, 0x12
        /*001a*/ 	.short	(.L_5 - .L_4)
	.align		4
.L_4:
        /*001c*/ 	.word	index@(w4a16_packed_gemv_fast_kernel)
        /*0020*/ 	.word	0x00000000
.L_5:


//--------------------- .nv.compat                --------------------------
	.section	.nv.compat,"",@"SHT_CUDA_COMPAT_INFO"
	.align	4
        /*0000*/ 	.byte	0x02, 0x09, 0x00, 0x00, 0x02, 0x02, 0x01, 0x00, 0x02, 0x05, 0x05, 0x00, 0x03, 0x07, 0x01, 0x01
        /*0010*/ 	.byte	0x02, 0x03, 0x00, 0x00, 0x02, 0x06, 0x01, 0x00, 0x04, 0x0b, 0x08, 0x00, 0x09, 0x00, 0x00, 0x00
        /*0020*/ 	.byte	0x00, 0x00, 0x00, 0x00


//--------------------- .nv.info.w4a16_packed_gemv_fast_kernel --------------------------
	.section	.nv.info.w4a16_packed_gemv_fast_kernel,"",@"SHT_CUDA_INFO"
	.sectionflags	@""
	.align	4


	//----- nvinfo : EIATTR_CUDA_API_VERSION
	.align		4
        /*0000*/ 	.byte	0x04, 0x37
        /*0002*/ 	.short	(.L_7 - .L_6)
.L_6:
        /*0004*/ 	.word	0x00000082


	//----- nvinfo : EIATTR_KPARAM_INFO
	.align		4
.L_7:
        /*0008*/ 	.byte	0x04, 0x17
        /*000a*/ 	.short	(.L_9 - .L_8)
.L_8:
        /*000c*/ 	.word	0x00000000
        /*0010*/ 	.short	0x0003
        /*0012*/ 	.short	0x0018
        /*0014*/ 	.byte	0x00, 0xf5, 0x21, 0x00


	//----- nvinfo : EIATTR_KPARAM_INFO
	.align		4
.L_9:
        /*0018*/ 	.byte	0x04, 0x17
        /*001a*/ 	.short	(.L_11 - .L_10)
.L_10:
        /*001c*/ 	.word	0x00000000
        /*0020*/ 	.short	0x0002
        /*0022*/ 	.short	0x0010
        /*0024*/ 	.byte	0x00, 0xf5, 0x21, 0x00


	//----- nvinfo : EIATTR_KPARAM_INFO
	.align		4
.L_11:
        /*0028*/ 	.byte	0x04, 0x17
        /*002a*/ 	.short	(.L_13 - .L_12)
.L_12:
        /*002c*/ 	.word	0x00000000
        /*0030*/ 	.short	0x0001
        /*0032*/ 	.short	0x0008
        /*0034*/ 	.byte	0x00, 0xf5, 0x21, 0x00


	//----- nvinfo : EIATTR_KPARAM_INFO
	.align		4
.L_13:
        /*0038*/ 	.byte	0x04, 0x17
        /*003a*/ 	.short	(.L_15 - .L_14)
.L_14:
        /*003c*/ 	.word	0x00000000
        /*0040*/ 	.short	0x0000
        /*0042*/ 	.short	0x0000
        /*0044*/ 	.byte	0x00, 0xf5, 0x21, 0x00


	//----- nvinfo : EIATTR_SPARSE_MMA_MASK
	.align		4
.L_15:
        /*0048*/ 	.byte	0x03, 0x50
        /*004a*/ 	.short	0x0000


	//----- nvinfo : EIATTR_MAXREG_COUNT
	.align		4
        /*004c*/ 	.byte	0x03, 0x1b
        /*004e*/ 	.short	0x00ff


	//----- nvinfo : EIATTR_NUM_BARRIERS
	.align		4
        /*0050*/ 	.byte	0x02, 0x4c
        /*0052*/ 	.byte	0x01
	.zero		1


	//----- nvinfo : EIATTR_MERCURY_ISA_VERSION
	.align		4
        /*0054*/ 	.byte	0x03, 0x5f
        /*0056*/ 	.short	0x0101


	//----- nvinfo : EIATTR_VRC_CTA_INIT_COUNT
	.align		4
        /*0058*/ 	.byte	0x02, 0x4a
	.zero		1
	.zero		1


	//----- nvinfo : EIATTR_EXIT_INSTR_OFFSETS
	.align		4
        /*005c*/ 	.byte	0x04, 0x1c
        /*005e*/ 	.short	(.L_17 - .L_16)


	//   ....[0]....
.L_16:
        /*0060*/ 	.word	0x00001940


	//   ....[1]....
        /*0064*/ 	.word	0x000019e0


	//----- nvinfo : EIATTR_INDIRECT_BRANCH_TARGETS
	.align		4
.L_17:
        /*0068*/ 	.byte	0x04, 0x34
        /*006a*/ 	.short	(.L_19 - .L_18)


	//   ....[0]....
.L_18:
        /*006c*/ 	.word	.L_x_12@srel
        /*0070*/ 	.short	0x0
        /*0072*/ 	.short	0x0
        /*0074*/ 	.word	0x4
        /*0078*/ 	.word	.L_x_13@srel
        /*007c*/ 	.word	.L_x_14@srel
        /*0080*/ 	.word	.L_x_15@srel
        /*0084*/ 	.word	.L_x_16@srel


	//   ....[1]....
        /*0088*/ 	.word	.L_x_17@srel
        /*008c*/ 	.short	0x0
        /*008e*/ 	.short	0x0
        /*0090*/ 	.word	0x3
        /*0094*/ 	.word	.L_x_18@srel
        /*0098*/ 	.word	.L_x_19@srel
        /*009c*/ 	.word	.L_x_16@srel


	//   ....[2]....
        /*00a0*/ 	.word	.L_x_21@srel
        /*00a4*/ 	.short	0x0
        /*00a6*/ 	.short	0x0
        /*00a8*/ 	.word	0x3
        /*00ac*/ 	.word	.L_x_22@srel
        /*00b0*/ 	.word	.L_x_23@srel
        /*00b4*/ 	.word	.L_x_16@srel


	//   ....[3]....
        /*00b8*/ 	.word	.L_x_25@srel
        /*00bc*/ 	.short	0x0
        /*00be*/ 	.short	0x0
        /*00c0*/ 	.word	0x3
        /*00c4*/ 	.word	.L_x_26@srel
        /*00c8*/ 	.word	.L_x_27@srel
        /*00cc*/ 	.word	.L_x_16@srel


	//   ....[4]....
        /*00d0*/ 	.word	.L_x_29@srel
        /*00d4*/ 	.short	0x0
        /*00d6*/ 	.short	0x0
        /*00d8*/ 	.word	0x3
        /*00dc*/ 	.word	.L_x_30@srel
        /*00e0*/ 	.word	.L_x_31@srel
        /*00e4*/ 	.word	.L_x_16@srel


	//   ....[5]....
        /*00e8*/ 	.word	.L_x_33@srel
        /*00ec*/ 	.short	0x0
        /*00ee*/ 	.short	0x0
        /*00f0*/ 	.word	0x3
        /*00f4*/ 	.word	.L_x_34@srel
        /*00f8*/ 	.word	.L_x_35@srel
        /*00fc*/ 	.word	.L_x_16@srel


	//   ....[6]....
        /*0100*/ 	.word	.L_x_37@srel
        /*0104*/ 	.short	0x0
        /*0106*/ 	.short	0x0
        /*0108*/ 	.word	0x3
        /*010c*/ 	.word	.L_x_38@srel
        /*0110*/ 	.word	.L_x_39@srel
        /*0114*/ 	.word	.L_x_16@srel


	//----- nvinfo : EIATTR_MAX_THREADS
	.align		4
.L_19:
        /*0118*/ 	.byte	0x04, 0x05
        /*011a*/ 	.short	(.L_21 - .L_20)
.L_20:
        /*011c*/ 	.word	0x00000100
        /*0120*/ 	.word	0x00000001
        /*0124*/ 	.word	0x00000001


	//----- nvinfo : EIATTR_CRS_STACK_SIZE
	.align		4
.L_21:
        /*0128*/ 	.byte	0x04, 0x1e
        /*012a*/ 	.short	(.L_23 - .L_22)
.L_22:
        /*012c*/ 	.word	0x00000000


	//----- nvinfo : EIATTR_CBANK_PARAM_SIZE
	.align		4
.L_23:
        /*0130*/ 	.byte	0x03, 0x19
        /*0132*/ 	.short	0x0020


	//----- nvinfo : EIATTR_PARAM_CBANK
	.align		4
        /*0134*/ 	.byte	0x04, 0x0a
        /*0136*/ 	.short	(.L_25 - .L_24)
	.align		4
.L_24:
        /*0138*/ 	.word	index@(.nv.constant0.w4a16_packed_gemv_fast_kernel)
        /*013c*/ 	.short	0x0380
        /*013e*/ 	.short	0x0020


	//----- nvinfo : EIATTR_SW_WAR
	.align		4
.L_25:
        /*0140*/ 	.byte	0x04, 0x36
        /*0142*/ 	.short	(.L_27 - .L_26)
.L_26:
        /*0144*/ 	.word	0x00000008
.L_27:


//--------------------- .nv.callgraph             --------------------------
	.section	.nv.callgraph,"",@"SHT_CUDA_CALLGRAPH"
	.align	4
	.sectionentsize	8
	.align		4
        /*0000*/ 	.word	0x00000000
	.align		4
        /*0004*/ 	.word	0xffffffff
	.align		4
        /*0008*/ 	.word	0x00000000
	.align		4
        /*000c*/ 	.word	0xfffffffe
	.align		4
        /*0010*/ 	.word	0x00000000
	.align		4
        /*0014*/ 	.word	0xfffffffd
	.align		4
        /*0018*/ 	.word	0x00000000
	.align		4
        /*001c*/ 	.word	0xfffffffc


//--------------------- .nv.constant2.w4a16_packed_gemv_fast_kernel --------------------------
	.section	.nv.constant2.w4a16_packed_gemv_fast_kernel,"a",@progbits
	.sectionflags	@""
	.align	4
.nv.constant2.w4a16_packed_gemv_fast_kernel:
        /*0000*/ 	.byte	0x60, 0x01, 0x00, 0x00, 0xc0, 0x01, 0x00, 0x00, 0xf0, 0x00, 0x00, 0x00, 0x20, 0x0a, 0x00, 0x00
        /*0010*/ 	.byte	0x20, 0x03, 0x00, 0x00, 0xb0, 0x02, 0x00, 0x00, 0x20, 0x0a, 0x00, 0x00, 0x60, 0x04, 0x00, 0x00
        /*0020*/ 	.byte	0xf0, 0x03, 0x00, 0x00, 0x20, 0x0a, 0x00, 0x00, 0xd0, 0x05, 0x00, 0x00, 0x70, 0x05, 0x00, 0x00
        /*0030*/ 	.byte	0x20, 0x0a, 0x00, 0x00, 0x10, 0x07, 0x00, 0x00, 0xa0, 0x06, 0x00, 0x00, 0x20, 0x0a, 0x00, 0x00
        /*0040*/ 	.byte	0x70, 0x08, 0x00, 0x00, 0x00, 0x08, 0x00, 0x00, 0x20, 0x0a, 0x00, 0x00, 0xb0, 0x09, 0x00, 0x00
        /*0050*/ 	.byte	0x40, 0x09, 0x00, 0x00, 0x20, 0x0a, 0x00, 0x00


//--------------------- .text.w4a16_packed_gemv_fast_kernel --------------------------
	.section	.text.w4a16_packed_gemv_fast_kernel,"ax",@progbits
	.align	128
        .global         w4a16_packed_gemv_fast_kernel
        .type           w4a16_packed_gemv_fast_kernel,@function
        .size           w4a16_packed_gemv_fast_kernel,(.L_x_41 - w4a16_packed_gemv_fast_kernel)
        .other          w4a16_packed_gemv_fast_kernel,@"STO_CUDA_ENTRY STV_DEFAULT"
w4a16_packed_gemv_fast_kernel:
.text.w4a16_packed_gemv_fast_kernel:
[----:B------:R-:W-:Y:S01]  /*0000*/  LDC R1, c[0x0][0x37c] ;  /* 0x0000df00ff017b82 */ /* 0x000fe20000000800 */
[----:B------:R-:W0:Y:S01]  /*0010*/  S2R R0, SR_TID.X ;  /* 0x0000000000007919 */ /* 0x000e220000002100 */
[----:B------:R-:W-:Y:S01]  /*0020*/  BSSY.RECONVERGENT B0, `(.L_x_0) ;  /* 0x00000a6000007945 */ /* 0x000fe20003800200 */
[----:B0-----:R-:W-:-:S13]  /*0030*/  ISETP.GT.U32.AND P0, PT, R0, 0xf, PT ;  /* 0x0000000f0000780c */ /* 0x001fda0003f04070 */
[----:B------:R-:W-:Y:S05]  /*0040*/  @P0 BRA `(.L_x_1) ;  /* 0x00000008008c0947 */ /* 0x000fea0003800000 */
[----:B------:R-:W-:Y:S01]  /*0050*/  ISETP.GT.AND P0, PT, R0, 0x6, PT ;  /* 0x000000060000780c */ /* 0x000fe20003f04270 */
[----:B------:R-:W-:-:S12]  /*0060*/  BSSY.RELIABLE B1, `(.L_x_2) ;  /* 0x000009c000017945 */ /* 0x000fd80003800100 */
[----:B------:R-:W-:Y:S05]  /*0070*/  @P0 BRA `(.L_x_3) ;  /* 0x0000000400140947 */ /* 0x000fea0003800000 */
[----:B------:R-:W-:-:S13]  /*0080*/  ISETP.GT.AND P0, PT, R0, 0x2, PT ;  /* 0x000000020000780c */ /* 0x000fda0003f04270 */
[----:B------:R-:W-:Y:S05]  /*0090*/  @P0 BRA `(.L_x_4) ;  /* 0x0000000000640947 */ /* 0x000fea0003800000 */
[----:B------:R-:W-:-:S05]  /*00a0*/  VIMNMX.U32 R2, PT, PT, R0, 0x3, PT ;  /* 0x0000000300027848 */ /* 0x000fca0003fe0000 */
[----:B------:R-:W-:-:S04]  /*00b0*/  IMAD.SHL.U32 R4, R2, 0x4, RZ ;  /* 0x0000000402047824 */ /* 0x000fc800078e00ff */
[----:B------:R-:W0:Y:S02]  /*00c0*/  LDC R2, c[0x2][R4] ;  /* 0x0080000004027b82 */ /* 0x000e240000000800 */
[----:B0-----:R-:W-:-:S04]  /*00d0*/  SHF.R.S32.HI R3, RZ, 0x1f, R2 ;  /* 0x0000001fff037819 */ /* 0x001fc80000011402 */
.L_x_12:
[----:B------:R-:W-:Y:S05]  /*00e0*/  BRX R2 -0xf0                                    (*"BRANCH_TARGETS .L_x_13,.L_x_14,.L_x_15,.L_x_16"*) ;  /* 0xfffffffc02c47949 */ /* 0x000fea000383ffff */
.L_x_15:
[----:B------:R-:W-:Y:S05]  /*00f0*/  BREAK.RELIABLE B1 ;  /* 0x0000000000017942 */ /* 0x000fea0003800100 */
[----:B------:R-:W0:Y:S01]  /*0100*/  S2UR UR5, SR_CgaCtaId ;  /* 0x00000000000579c3 */ /* 0x000e220000008800 */
[----:B------:R-:W-:Y:S01]  /*0110*/  UMOV UR4, 0x400 ;  /* 0x0000040000047882 */ /* 0x000fe20000000000 */
[----:B------:R-:W-:Y:S01]  /*0120*/  IMAD.MOV.U32 R2, RZ, RZ, 0x3f800000 ;  /* 0x3f800000ff027424 */ /* 0x000fe200078e00ff */
[----:B0-----:R-:W-:-:S09]  /*0130*/  ULEA UR4, UR5, UR4, 0x18 ;  /* 0x0000000405047291 */ /* 0x001fd2000f8ec0ff */
[----:B------:R1:W-:Y:S01]  /*0140*/  STS [UR4+0x8], R2 ;  /* 0x00000802ff007988 */ /* 0x0003e20008000804 */
[----:B------:R-:W-:Y:S05]  /*0150*/  BRA `(.L_x_1) ;  /* 0x0000000800487947 */ /* 0x000fea0003800000 */
.L_x_13:
[----:B------:R-:W-:Y:S05]  /*0160*/  BREAK.RELIABLE B1 ;  /* 0x0000000000017942 */ /* 0x000fea0003800100 */
[----:B------:R-:W0:Y:S01]  /*0170*/  S2UR UR5, SR_CgaCtaId ;  /* 0x00000000000579c3 */ /* 0x000e220000008800 */
[----:B------:R-:W-:Y:S02]  /*0180*/  UMOV UR4, 0x400 ;  /* 0x0000040000047882 */ /* 0x000fe40000000000 */
[----:B0-----:R-:W-:-:S09]  /*0190*/  ULEA UR4, UR5, UR4, 0x18 ;  /* 0x0000000405047291 */ /* 0x001fd2000f8ec0ff */
[----:B------:R-:W-:Y:S01]  /*01a0*/  STS [UR4], RZ ;  /* 0x000000ffff007988 */ /* 0x000fe20008000804 */
[----:B------:R-:W-:Y:S05]  /*01b0*/  BRA `(.L_x_1) ;  /* 0x0000000800307947 */ /* 0x000fea0003800000 */
.L_x_14:
[----:B------:R-:W-:Y:S05]  /*01c0*/  BREAK.RELIABLE B1 ;  /* 0x0000000000017942 */ /* 0x000fea0003800100 */
[----:B------:R-:W0:Y:S01]  /*01d0*/  S2UR UR5, SR_CgaCtaId ;  /* 0x00000000000579c3 */ /* 0x000e220000008800 */
[----:B------:R-:W-:Y:S01]  /*01e0*/  UMOV UR4, 0x400 ;  /* 0x0000040000047882 */ /* 0x000fe20000000000 */
[----:B------:R-:W-:Y:S01]  /*01f0*/  IMAD.MOV.U32 R2, RZ, RZ, 0x3f000000 ;  /* 0x3f000000ff027424 */ /* 0x000fe200078e00ff */
[----:B0-----:R-:W-:-:S09]  /*0200*/  ULEA UR4, UR5, UR4, 0x18 ;  /* 0x0000000405047291 */ /* 0x001fd2000f8ec0ff */
[----:B------:R0:W-:Y:S01]  /*0210*/  STS [UR4+0x4], R2 ;  /* 0x00000402ff007988 */ /* 0x0001e20008000804 */
[----:B------:R-:W-:Y:S05]  /*0220*/  BRA `(.L_x_1) ;  /* 0x0000000800147947 */ /* 0x000fea0003800000 */
.L_x_4:
[----:B------:R-:W-:-:S13]  /*0230*/  ISETP.GT.AND P0, PT, R0, 0x4, PT ;  /* 0x000000040000780c */ /* 0x000fda0003f04270 */
[----:B------:R-:W-:Y:S05]  /*0240*/  @P0 BRA `(.L_x_5) ;  /* 0x0000000000500947 */ /* 0x000fea0003800000 */
[----:B------:R-:W-:-:S04]  /*0250*/  MOV R3, 0xfffffffd ;  /* 0xfffffffd00037802 */ /* 0x000fc80000000f00 */
[----:B------:R-:W-:-:S05]  /*0260*/  VIADDMNMX.U32 R2, R0, R3, 0x2, PT ;  /* 0x0000000200027446 */ /* 0x000fca0003800003 */
[----:B------:R-:W-:-:S04]  /*0270*/  IMAD.SHL.U32 R4, R2, 0x4, RZ ;  /* 0x0000000402047824 */ /* 0x000fc800078e00ff */
[----:B------:R-:W0:Y:S02]  /*0280*/  LDC R2, c[0x2][R4+0x10] ;  /* 0x0080040004027b82 */ /* 0x000e240000000800 */
[----:B0-----:R-:W-:-:S04]  /*0290*/  SHF.R.S32.HI R3, RZ, 0x1f, R2 ;  /* 0x0000001fff037819 */ /* 0x001fc80000011402 */
.L_x_17:
[----:B------:R-:W-:Y:S05]  /*02a0*/  BRX R2 -0x2b0                                   (*"BRANCH_TARGETS .L_x_18,.L_x_19,.L_x_16"*) ;  /* 0xfffffffc02547949 */ /* 0x000fea000383ffff */
.L_x_19:
[----:B------:R-:W-:Y:S05]  /*02b0*/  BREAK.RELIABLE B1 ;  /* 0x0000000000017942 */ /* 0x000fea0003800100 */
[----:B------:R-:W0:Y:S01]  /*02c0*/  S2UR UR5, SR_CgaCtaId ;  /* 0x00000000000579c3 */ /* 0x000e220000008800 */
[----:B------:R-:W-:Y:S01]  /*02d0*/  UMOV UR4, 0x400 ;  /* 0x0000040000047882 */ /* 0x000fe20000000000 */
[----:B------:R-:W-:Y:S01]  /*02e0*/  IMAD.MOV.U32 R2, RZ, RZ, 0x40000000 ;  /* 0x40000000ff027424 */ /* 0x000fe200078e00ff */
[----:B0-----:R-:W-:-:S09]  /*02f0*/  ULEA UR4, UR5, UR4, 0x18 ;  /* 0x0000000405047291 */ /* 0x001fd2000f8ec0ff */
[----:B------:R0:W-:Y:S01]  /*0300*/  STS [UR4+0x10], R2 ;  /* 0x00001002ff007988 */ /* 0x0001e20008000804 */
[----:B------:R-:W-:Y:S05]  /*0310*/  BRA `(.L_x_1) ;  /* 0x0000000400d87947 */ /* 0x000fea0003800000 */
.L_x_18:
[----:B------:R-:W-:Y:S05]  /*0320*/  BREAK.RELIABLE B1 ;  /* 0x0000000000017942 */ /* 0x000fea0003800100 */
[----:B------:R-:W0:Y:S01]  /*0330*/  S2UR UR5, SR_CgaCtaId ;  /* 0x00000000000579c3 */ /* 0x000e220000008800 */
[----:B------:R-:W-:Y:S01]  /*0340*/  UMOV UR4, 0x400 ;  /* 0x0000040000047882 */ /* 0x000fe20000000000 */
[----:B------:R-:W-:Y:S01]  /*0350*/  IMAD.MOV.U32 R2, RZ, RZ, 0x3fc00000 ;  /* 0x3fc00000ff027424 */ /* 0x000fe200078e00ff */
[----:B0-----:R-:W-:-:S09]  /*0360*/  ULEA UR4, UR5, UR4, 0x18 ;  /* 0x0000000405047291 */ /* 0x001fd2000f8ec0ff */
[----:B------:R4:W-:Y:S01]  /*0370*/  STS [UR4+0xc], R2 ;  /* 0x00000c02ff007988 */ /* 0x0009e20008000804 */
[----:B------:R-:W-:Y:S05]  /*0380*/  BRA `(.L_x_1) ;  /* 0x0000000400bc7947 */ /* 0x000fea0003800000 */
.L_x_5:
[----:B------:R-:W-:-:S04]  /*0390*/  MOV R3, 0xfffffffb ;  /* 0xfffffffb00037802 */ /* 0x000fc80000000f00 */
[----:B------:R-:W-:-:S05]  /*03a0*/  VIADDMNMX.U32 R2, R0, R3, 0x2, PT ;  /* 0x0000000200027446 */ /* 0x000fca0003800003 */
[----:B------:R-:W-:-:S04]  /*03b0*/  IMAD.SHL.U32 R4, R2, 0x4, RZ ;  /* 0x0000000402047824 */ /* 0x000fc800078e00ff */
[----:B------:R-:W0:Y:S02]  /*03c0*/  LDC R2, c[0x2][R4+0x1c] ;  /* 0x0080070004027b82 */ /* 0x000e240000000800 */
[----:B0-----:R-:W-:-:S04]  /*03d0*/  SHF.R.S32.HI R3, RZ, 0x1f, R2 ;  /* 0x0000001fff037819 */ /* 0x001fc80000011402 */
.L_x_21:
[----:B------:R-:W-:Y:S05]  /*03e0*/  BRX R2 -0x3f0                                   (*"BRANCH_TARGETS .L_x_22,.L_x_23,.L_x_16"*) ;  /* 0xfffffffc02047949 */ /* 0x000fea000383ffff */
.L_x_23:
[----:B------:R-:W-:Y:S05]  /*03f0*/  BREAK.RELIABLE B1 ;  /* 0x0000000000017942 */ /* 0x000fea0003800100 */
[----:B------:R-:W0:Y:S01]  /*0400*/  S2UR UR5, SR_CgaCtaId ;  /* 0x00000000000579c3 */ /* 0x000e220000008800 */
[----:B------:R-:W-:Y:S01]  /*0410*/  UMOV UR4, 0x400 ;  /* 0x0000040000047882 */ /* 0x000fe20000000000 */
[----:B------:R-:W-:Y:S01]  /*0420*/  IMAD.MOV.U32 R2, RZ, RZ, 0x40800000 ;  /* 0x40800000ff027424 */ /* 0x000fe200078e00ff */
[----:B0-----:R-:W-:-:S09]  /*0430*/  ULEA UR4, UR5, UR4, 0x18 ;  /* 0x0000000405047291 */ /* 0x001fd2000f8ec0ff */
[----:B------:R2:W-:Y:S01]  /*0440*/  STS [UR4+0x18], R2 ;  /* 0x00001802ff007988 */ /* 0x0005e20008000804 */
[----:B------:R-:W-:Y:S05]  /*0450*/  BRA `(.L_x_1) ;  /* 0x0000000400887947 */ /* 0x000fea0003800000 */
.L_x_22:
[----:B------:R-:W-:Y:S05]  /*0460*/  BREAK.RELIABLE B1 ;  /* 0x0000000000017942 */ /* 0x000fea0003800100 */
[----:B------:R-:W0:Y:S01]  /*0470*/  S2UR UR5, SR_CgaCtaId ;  /* 0x00000000000579c3 */ /* 0x000e220000008800 */
[----:B------:R-:W-:Y:S01]  /*0480*/  UMOV UR4, 0x400 ;  /* 0x0000040000047882 */ /* 0x000fe20000000000 */
[----:B------:R-:W-:Y:S01]  /*0490*/  IMAD.MOV.U32 R2, RZ, RZ, 0x40400000 ;  /* 0x40400000ff027424 */ /* 0x000fe200078e00ff */
[----:B0-----:R-:W-:-:S09]  /*04a0*/  ULEA UR4, UR5, UR4, 0x18 ;  /* 0x0000000405047291 */ /* 0x001fd2000f8ec0ff */
[----:B------:R3:W-:Y:S01]  /*04b0*/  STS [UR4+0x14], R2 ;  /* 0x00001402ff007988 */ /* 0x0007e20008000804 */
[----:B------:R-:W-:Y:S05]  /*04c0*/  BRA `(.L_x_1) ;  /* 0x00000004006c7947 */ /* 0x000fea0003800000 */
.L_x_3:
[----:B------:R-:W-:-:S13]  /*04d0*/  ISETP.GT.AND P0, PT, R0, 0xa, PT ;  /* 0x0000000a0000780c */ /* 0x000fda0003f04270 */
[----:B------:R-:W-:Y:S05]  /*04e0*/  @P0 BRA `(.L_x_6) ;  /* 0x0000000000a40947 */ /* 0x000fea0003800000 */
[----:B------:R-:W-:-:S13]  /*04f0*/  ISETP.GT.AND P0, PT, R0, 0x8, PT ;  /* 0x000000080000780c */ /* 0x000fda0003f04270 */
[----:B------:R-:W-:Y:S05]  /*0500*/  @P0 BRA `(.L_x_7) ;  /* 0x00000000004c0947 */ /* 0x000fea0003800000 */
[----:B------:R-:W-:-:S04]  /*0510*/  MOV R3, 0xfffffff9 ;  /* 0xfffffff900037802 */ /* 0x000fc80000000f00 */
[----:B------:R-:W-:-:S05]  /*0520*/  VIADDMNMX.U32 R2, R0, R3, 0x2, PT ;  /* 0x0000000200027446 */ /* 0x000fca0003800003 */
[----:B------:R-:W-:-:S04]  /*0530*/  IMAD.SHL.U32 R4, R2, 0x4, RZ ;  /* 0x0000000402047824 */ /* 0x000fc800078e00ff */
[----:B------:R-:W0:Y:S02]  /*0540*/  LDC R2, c[0x2][R4+0x28] ;  /* 0x00800a0004027b82 */ /* 0x000e240000000800 */
[----:B0-----:R-:W-:-:S04]  /*0550*/  SHF.R.S32.HI R3, RZ, 0x1f, R2 ;  /* 0x0000001fff037819 */ /* 0x001fc80000011402 */
.L_x_25:
[----:B------:R-:W-:Y:S05]  /*0560*/  BRX R2 -0x570                                   (*"BRANCH_TARGETS .L_x_26,.L_x_27,.L_x_16"*) ;  /* 0xfffffff802a47949 */ /* 0x000fea000383ffff */
.L_x_27:
[----:B------:R-:W-:Y:S05]  /*0570*/  BREAK.RELIABLE B1 ;  /* 0x0000000000017942 */ /* 0x000fea0003800100 */
[----:B------:R-:W0:Y:S01]  /*0580*/  S2UR UR5, SR_CgaCtaId ;  /* 0x00000000000579c3 */ /* 0x000e220000008800 */
[----:B------:R-:W-:Y:S02]  /*0590*/  UMOV UR4, 0x400 ;  /* 0x0000040000047882 */ /* 0x000fe40000000000 */
[----:B0-----:R-:W-:-:S09]  /*05a0*/  ULEA UR4, UR5, UR4, 0x18 ;  /* 0x0000000405047291 */ /* 0x001fd2000f8ec0ff */
[----:B------:R-:W-:Y:S01]  /*05b0*/  STS [UR4+0x20], RZ ;  /* 0x000020ffff007988 */ /* 0x000fe20008000804 */
[----:B------:R-:W-:Y:S05]  /*05c0*/  BRA `(.L_x_1) ;  /* 0x00000004002c7947 */ /* 0x000fea0003800000 */
.L_x_26:
[----:B------:R-:W-:Y:S05]  /*05d0*/  BREAK.RELIABLE B1 ;  /* 0x0000000000017942 */ /* 0x000fea0003800100 */
[----:B------:R-:W0:Y:S01]  /*05e0*/  S2UR UR5, SR_CgaCtaId ;  /* 0x00000000000579c3 */ /* 0x000e220000008800 */
[----:B------:R-:W-:Y:S01]  /*05f0*/  UMOV UR4, 0x400 ;  /* 0x0000040000047882 */ /* 0x000fe20000000000 */
[----:B------:R-:W-:Y:S01]  /*0600*/  IMAD.MOV.U32 R2, RZ, RZ, 0x40c00000 ;  /* 0x40c00000ff027424 */ /* 0x000fe200078e00ff */
[----:B0-----:R-:W-:-:S09]  /*0610*/  ULEA UR4, UR5, UR4, 0x18 ;  /* 0x0000000405047291 */ /* 0x001fd2000f8ec0ff */
[----:B------:R0:W-:Y:S01]  /*0620*/  STS [UR4+0x1c], R2 ;  /* 0x00001c02ff007988 */ /* 0x0001e20008000804 */
[----:B------:R-:W-:Y:S05]  /*0630*/  BRA `(.L_x_1) ;  /* 0x0000000400107947 */ /* 0x000fea0003800000 */
.L_x_7:
[----:B------:R-:W-:-:S05]  /*0640*/  IMAD.MOV.U32 R3, RZ, RZ, -0x9 ;  /* 0xfffffff7ff037424 */ /* 0x000fca00078e00ff */
[----:B------:R-:W-:-:S04]  /*0650*/  VIADDMNMX.U32 R2, R0, R3, 0x2, PT ;  /* 0x0000000200027446 */ /* 0x000fc80003800003 */
[----:B------:R-:W-:-:S04]  /*0660*/  SHF.L.U32 R4, R2, 0x2, RZ ;  /* 0x0000000202047819 */ /* 0x000fc800000006ff */
[----:B------:R-:W0:Y:S02]  /*0670*/  LDC R2, c[0x2][R4+0x34] ;  /* 0x00800d0004027b82 */ /* 0x000e240000000800 */
[----:B0-----:R-:W-:-:S04]  /*0680*/  SHF.R.S32.HI R3, RZ, 0x1f, R2 ;  /* 0x0000001fff037819 */ /* 0x001fc80000011402 */
.L_x_29:
[----:B------:R-:W-:Y:S05]  /*0690*/  BRX R2 -0x6a0                                   (*"BRANCH_TARGETS .L_x_30,.L_x_31,.L_x_16"*) ;  /* 0xfffffff802587949 */ /* 0x000fea000383ffff */
.L_x_31:
[----:B------:R-:W-:Y:S05]  /*06a0*/  BREAK.RELIABLE B1 ;  /* 0x0000000000017942 */ /* 0x000fea0003800100 */
[----:B------:R-:W0:Y:S01]  /*06b0*/  S2UR UR5, SR_CgaCtaId ;  /* 0x00000000000579c3 */ /* 0x000e220000008800 */
[----:B------:R-:W-:Y:S01]  /*06c0*/  UMOV UR4, 0x400 ;  /* 0x0000040000047882 */ /* 0x000fe20000000000 */
[----:B------:R-:W-:Y:S01]  /*06d0*/  IMAD.MOV.U32 R2, RZ, RZ, -0x40800000 ;  /* 0xbf800000ff027424 */ /* 0x000fe200078e00ff */
[----:B0-----:R-:W-:-:S09]  /*06e0*/  ULEA UR4, UR5, UR4, 0x18 ;  /* 0x0000000405047291 */ /* 0x001fd2000f8ec0ff */
[----:B------:R0:W-:Y:S01]  /*06f0*/  STS [UR4+0x28], R2 ;  /* 0x00002802ff007988 */ /* 0x0001e20008000804 */
[----:B------:R-:W-:Y:S05]  /*0700*/  BRA `(.L_x_1) ;  /* 0x0000000000dc7947 */ /* 0x000fea0003800000 */
.L_x_30:
[----:B------:R-:W-:Y:S05]  /*0710*/  BREAK.RELIABLE B1 ;  /* 0x0000000000017942 */ /* 0x000fea0003800100 */
[----:B------:R-:W0:Y:S01]  /*0720*/  S2UR UR5, SR_CgaCtaId ;  /* 0x00000000000579c3 */ /* 0x000e220000008800 */
[----:B------:R-:W-:Y:S01]  /*0730*/  UMOV UR4, 0x400 ;  /* 0x0000040000047882 */ /* 0x000fe20000000000 */
[----:B------:R-:W-:Y:S01]  /*0740*/  IMAD.MOV.U32 R2, RZ, RZ, -0x41000000 ;  /* 0xbf000000ff027424 */ /* 0x000fe200078e00ff */
[----:B0-----:R-:W-:-:S09]  /*0750*/  ULEA UR4, UR5, UR4, 0x18 ;  /* 0x0000000405047291 */ /* 0x001fd2000f8ec0ff */
[----:B------:R0:W-:Y:S01]  /*0760*/  STS [UR4+0x24], R2 ;  /* 0x00002402ff007988 */ /* 0x0001e20008000804 */
[----:B------:R-:W-:Y:S05]  /*0770*/  BRA `(.L_x_1) ;  /* 0x0000000000c07947 */ /* 0x000fea0003800000 */
.L_x_6:
[----:B------:R-:W-:-:S13]  /*0780*/  ISETP.GT.AND P0, PT, R0, 0xc, PT ;  /* 0x0000000c0000780c */ /* 0x000fda0003f04270 */
[----:B------:R-:W-:Y:S05]  /*0790*/  @P0 BRA `(.L_x_8) ;  /* 0x0000000000500947 */ /* 0x000fea0003800000 */
[----:B------:R-:W-:-:S05]  /*07a0*/  IMAD.MOV.U32 R3, RZ, RZ, -0xb ;  /* 0xfffffff5ff037424 */ /* 0x000fca00078e00ff */
[----:B------:R-:W-:-:S04]  /*07b0*/  VIADDMNMX.U32 R2, R0, R3, 0x2, PT ;  /* 0x0000000200027446 */ /* 0x000fc80003800003 */
[----:B------:R-:W-:-:S04]  /*07c0*/  SHF.L.U32 R4, R2, 0x2, RZ ;  /* 0x0000000202047819 */ /* 0x000fc800000006ff */
[----:B------:R-:W0:Y:S02]  /*07d0*/  LDC R2, c[0x2][R4+0x40] ;  /* 0x0080100004027b82 */ /* 0x000e240000000800 */
[----:B0-----:R-:W-:-:S04]  /*07e0*/  SHF.R.S32.HI R3, RZ, 0x1f, R2 ;  /* 0x0000001fff037819 */ /* 0x001fc80000011402 */
.L_x_33:
[----:B------:R-:W-:Y:S05]  /*07f0*/  BRX R2 -0x800                                   (*"BRANCH_TARGETS .L_x_34,.L_x_35,.L_x_16"*) ;  /* 0xfffffff802007949 */ /* 0x000fea000383ffff */
.L_x_35:
[----:B------:R-:W-:Y:S05]  /*0800*/  BREAK.RELIABLE B1 ;  /* 0x0000000000017942 */ /* 0x000fea0003800100 */
[----:B------:R-:W0:Y:S01]  /*0810*/  S2UR UR5, SR_CgaCtaId ;  /* 0x00000000000579c3 */ /* 0x000e220000008800 */
[----:B------:R-:W-:Y:S01]  /*0820*/  UMOV UR4, 0x400 ;  /* 0x0000040000047882 */ /* 0x000fe20000000000 */
[----:B------:R-:W-:Y:S01]  /*0830*/  IMAD.MOV.U32 R2, RZ, RZ, -0x40000000 ;  /* 0xc0000000ff027424 */ /* 0x000fe200078e00ff */
[----:B0-----:R-:W-:-:S09]  /*0840*/  ULEA UR4, UR5, UR4, 0x18 ;  /* 0x0000000405047291 */ /* 0x001fd2000f8ec0ff */
[----:B------:R0:W-:Y:S01]  /*0850*/  STS [UR4+0x30], R2 ;  /* 0x00003002ff007988 */ /* 0x0001e20008000804 */
[----:B------:R-:W-:Y:S05]  /*0860*/  BRA `(.L_x_1) ;  /* 0x0000000000847947 */ /* 0x000fea0003800000 */
.L_x_34:
[----:B------:R-:W-:Y:S05]  /*0870*/  BREAK.RELIABLE B1 ;  /* 0x0000000000017942 */ /* 0x000fea0003800100 */
[----:B------:R-:W0:Y:S01]  /*0880*/  S2UR UR5, SR_CgaCtaId ;  /* 0x00000000000579c3 */ /* 0x000e220000008800 */
[----:B------:R-:W-:Y:S01]  /*0890*/  UMOV UR4, 0x400 ;  /* 0x0000040000047882 */ /* 0x000fe20000000000 */
[----:B------:R-:W-:Y:S01]  /*08a0*/  IMAD.MOV.U32 R2, RZ, RZ, -0x40400000 ;  /* 0xbfc00000ff027424 */ /* 0x000fe200078e00ff */
[----:B0-----:R-:W-:-:S09]  /*08b0*/  ULEA UR4, UR5, UR4, 0x18 ;  /* 0x0000000405047291 */ /* 0x001fd2000f8ec0ff */
[----:B------:R0:W-:Y:S01]  /*08c0*/  STS [UR4+0x2c], R2 ;  /* 0x00002c02ff007988 */ /* 0x0001e20008000804 */
[----:B------:R-:W-:Y:S05]  /*08d0*/  BRA `(.L_x_1) ;  /* 0x0000000000687947 */ /* 0x000fea0003800000 */
.L_x_8:
[----:B------:R-:W-:-:S05]  /*08e0*/  IMAD.MOV.U32 R3, RZ, RZ, -0xd ;  /* 0xfffffff3ff037424 */ /* 0x000fca00078e00ff */
[----:B------:R-:W-:-:S04]  /*08f0*/  VIADDMNMX.U32 R2, R0, R3, 0x2, PT ;  /* 0x0000000200027446 */ /* 0x000fc80003800003 */
[----:B------:R-:W-:-:S04]  /*0900*/  SHF.L.U32 R4, R2, 0x2, RZ ;  /* 0x0000000202047819 */ /* 0x000fc800000006ff */
[----:B------:R-:W0:Y:S02]  /*0910*/  LDC R2, c[0x2][R4+0x4c] ;  /* 0x0080130004027b82 */ /* 0x000e240000000800 */
[----:B0-----:R-:W-:-:S04]  /*0920*/  SHF.R.S32.HI R3, RZ, 0x1f, R2 ;  /* 0x0000001fff037819 */ /* 0x001fc80000011402 */
.L_x_37:
[----:B------:R-:W-:Y:S05]  /*0930*/  BRX R2 -0x940                                   (*"BRANCH_TARGETS .L_x_38,.L_x_39,.L_x_16"*) ;  /* 0xfffffff402b07949 */ /* 0x000fea000383ffff */
.L_x_39:
[----:B------:R-:W-:Y:S05]  /*0940*/  BREAK.RELIABLE B1 ;  /* 0x0000000000017942 */ /* 0x000fea0003800100 */
[----:B------:R-:W0:Y:S01]  /*0950*/  S2UR UR5, SR_CgaCtaId ;  /* 0x00000000000579c3 */ /* 0x000e220000008800 */
[----:B------:R-:W-:Y:S01]  /*0960*/  UMOV UR4, 0x400 ;  /* 0x0000040000047882 */ /* 0x000fe20000000000 */
[----:B------:R-:W-:Y:S01]  /*0970*/  IMAD.MOV.U32 R2, RZ, RZ, -0x3f800000 ;  /* 0xc0800000ff027424 */ /* 0x000fe200078e00ff */
[----:B0-----:R-:W-:-:S09]  /*0980*/  ULEA UR4, UR5, UR4, 0x18 ;  /* 0x0000000405047291 */ /* 0x001fd2000f8ec0ff */
[----:B------:R0:W-:Y:S01]  /*0990*/  STS [UR4+0x38], R2 ;  /* 0x00003802ff007988 */ /* 0x0001e20008000804 */
[----:B------:R-:W-:Y:S05]  /*09a0*/  BRA `(.L_x_1) ;  /* 0x0000000000347947 */ /* 0x000fea0003800000 */
.L_x_38:
[----:B------:R-:W-:Y:S05]  /*09b0*/  BREAK.RELIABLE B1 ;  /* 0x0000000000017942 */ /* 0x000fea0003800100 */
[----:B------:R-:W0:Y:S01]  /*09c0*/  S2UR UR5, SR_CgaCtaId ;  /* 0x00000000000579c3 */ /* 0x000e220000008800 */
[----:B------:R-:W-:Y:S01]  /*09d0*/  UMOV UR4, 0x400 ;  /* 0x0000040000047882 */ /* 0x000fe20000000000 */
[----:B------:R-:W-:Y:S01]  /*09e0*/  IMAD.MOV.U32 R2, RZ, RZ, -0x3fc00000 ;  /* 0xc0400000ff027424 */ /* 0x000fe200078e00ff */
[----:B0-----:R-:W-:-:S09]  /*09f0*/  ULEA UR4, UR5, UR4, 0x18 ;  /* 0x0000000405047291 */ /* 0x001fd2000f8ec0ff */
[----:B------:R0:W-:Y:S01]  /*0a00*/  STS [UR4+0x34], R2 ;  /* 0x00003402ff007988 */ /* 0x0001e20008000804 */
[----:B------:R-:W-:Y:S05]  /*0a10*/  BRA `(.L_x_1) ;  /* 0x0000000000187947 */ /* 0x000fea0003800000 */
.L_x_16:
[----:B------:R-:W-:Y:S05]  /*0a20*/  BSYNC.RELIABLE B1 ;  /* 0x0000000000017941 */ /* 0x000fea0003800100 */
.L_x_2:
[----:B------:R-:W0:Y:S01]  /*0a30*/  S2UR UR5, SR_CgaCtaId ;  /* 0x00000000000579c3 */ /* 0x000e220000008800 */
[----:B------:R-:W-:Y:S01]  /*0a40*/  UMOV UR4, 0x400 ;  /* 0x0000040000047882 */ /* 0x000fe20000000000 */
[----:B------:R-:W-:Y:S01]  /*0a50*/  IMAD.MOV.U32 R2, RZ, RZ, -0x3f400000 ;  /* 0xc0c00000ff027424 */ /* 0x000fe200078e00ff */
[----:B0-----:R-:W-:-:S09]  /*0a60*/  ULEA UR4, UR5, UR4, 0x18 ;  /* 0x0000000405047291 */ /* 0x001fd2000f8ec0ff */
[----:B------:R0:W-:Y:S03]  /*0a70*/  STS [UR4+0x3c], R2 ;  /* 0x00003c02ff007988 */ /* 0x0001e60008000804 */
.L_x_1:
[----:B------:R-:W-:Y:S05]  /*0a80*/  BSYNC.RECONVERGENT B0 ;  /* 0x0000000000007941 */ /* 0x000fea0003800200 */
.L_x_0:
[----:B------:R-:W-:Y:S05]  /*0a90*/  WARPSYNC.ALL ;  /* 0x0000000000007948 */ /* 0x000fea0003800000 */
[----:B------:R-:W5:Y:S08]  /*0aa0*/  S2UR UR5, SR_CgaCtaId ;  /* 0x00000000000579c3 */ /* 0x000f700000008800 */
[----:B------:R-:W-:Y:S01]  /*0ab0*/  BAR.SYNC.DEFER_BLOCKING 0x0 ;  /* 0x0000000000007b1d */ /* 0x000fe20000010000 */
[----:B------:R-:W-:Y:S01]  /*0ac0*/  SHF.L.U32 R4, R0, 0x2, RZ ;  /* 0x0000000200047819 */ /* 0x000fe200000006ff */
[----:B------:R-:W-:-:S04]  /*0ad0*/  IMAD.MOV.U32 R3, RZ, RZ, RZ ;  /* 0x000000ffff037224 */ /* 0x000fc800078e00ff */
[----:B------:R-:W-:Y:S01]  /*0ae0*/  UMOV UR4, 0x400 ;  /* 0x0000040000047882 */ /* 0x000fe20000000000 */
[----:B------:R-:W5:Y:S01]  /*0af0*/  LDCU.64 UR8, c[0x0][0x358] ;  /* 0x00006b00ff0877ac */ /* 0x000f620008000a00 */
[----:B01234-:R-:W0:Y:S01]  /*0b00*/  S2R R2, SR_CTAID.X ;  /* 0x0000000000027919 */ /* 0x01fe220000002500 */
[----:B------:R-:W-:-:S04]  /*0b10*/  UIADD3 UR4, UPT, UPT, UR4, 0x40, URZ ;  /* 0x0000004004047890 */ /* 0x000fc8000fffe0ff */
[----:B-----5:R-:W-:-:S09]  /*0b20*/  ULEA UR4, UR5, UR4, 0x18 ;  /* 0x0000000405047291 */ /* 0x020fd2000f8ec0ff */
[----:B------:R1:W-:Y:S03]  /*0b30*/  STS [R4+UR4], RZ ;  /* 0x000000ff04007988 */ /* 0x0003e60008000804 */
.L_x_10:
[----:B-1----:R-:W1:Y:S01]  /*0b40*/  LDC.64 R4, c[0x0][0x380] ;  /* 0x0000e000ff047b82 */ /* 0x002e620000000a00 */
[----:B------:R-:W-:-:S07]  /*0b50*/  IMAD.SHL.U32 R7, R3, 0x800, RZ ;  /* 0x0000080003077824 */ /* 0x000fce00078e00ff */
[----:B--2---:R-:W2:Y:S01]  /*0b60*/  S2UR UR5, SR_CgaCtaId ;  /* 0x00000000000579c3 */ /* 0x004ea20000008800 */
[----:B------:R-:W-:Y:S01]  /*0b70*/  LOP3.LUT R7, R7, R0, RZ, 0xfc, !PT ;  /* 0x0000000007077212 */ /* 0x000fe200078efcff */
[----:B------:R-:W-:Y:S01]  /*0b80*/  UMOV UR4, 0x400 ;  /* 0x0000040000047882 */ /* 0x000fe20000000000 */
[----:B------:R-:W-:Y:S01]  /*0b90*/  IMAD.SHL.U32 R15, R0, 0x4, RZ ;  /* 0x00000004000f7824 */ /* 0x000fe200078e00ff */
[----:B------:R-:W-:Y:S01]  /*0ba0*/  SHF.R.U32.HI R14, RZ, 0x1, R0 ;  /* 0x00000001ff0e7819 */ /* 0x000fe20000011600 */
[----:B------:R-:W3:Y:S01]  /*0bb0*/  LDCU.64 UR10, c[0x0][0x390] ;  /* 0x00007200ff0a77ac */ /* 0x000ee20008000a00 */
[----:B-1----:R-:W-:-:S05]  /*0bc0*/  IMAD.WIDE.U32 R4, R7, 0x4, R4 ;  /* 0x0000000407047825 */ /* 0x002fca00078e0004 */
[----:B------:R-:W4:Y:S04]  /*0bd0*/  LDG.E.CONSTANT R6, desc[UR8][R4.64] ;  /* 0x0000000804067981 */ /* 0x000f28000c1e9900 */
[----:B------:R-:W5:Y:S04]  /*0be0*/  LDG.E.CONSTANT R7, desc[UR8][R4.64+0x400] ;  /* 0x0004000804077981 */ /* 0x000f68000c1e9900 */
[----:B------:R-:W3:Y:S04]  /*0bf0*/  LDG.E.CONSTANT R8, desc[UR8][R4.64+0x800] ;  /* 0x0008000804087981 */ /* 0x000ee8000c1e9900 */
[----:B------:R-:W3:Y:S04]  /*0c00*/  LDG.E.CONSTANT R9, desc[UR8][R4.64+0xc00] ;  /* 0x000c000804097981 */ /* 0x000ee8000c1e9900 */
[----:B------:R-:W3:Y:S04]  /*0c10*/  LDG.E.CONSTANT R10, desc[UR8][R4.64+0x1000] ;  /* 0x00100008040a7981 */ /* 0x000ee8000c1e9900 */
[----:B------:R-:W3:Y:S04]  /*0c20*/  LDG.E.CONSTANT R11, desc[UR8][R4.64+0x1400] ;  /* 0x00140008040b7981 */ /* 0x000ee8000c1e9900 */
[----:B------:R-:W3:Y:S04]  /*0c30*/  LDG.E.CONSTANT R12, desc[UR8][R4.64+0x1800] ;  /* 0x00180008040c7981 */ /* 0x000ee8000c1e9900 */
[----:B------:R1:W3:Y:S01]  /*0c40*/  LDG.E.CONSTANT R13, desc[UR8][R4.64+0x1c00] ;  /* 0x001c0008040d7981 */ /* 0x0002e2000c1e9900 */
[----:B------:R-:W-:Y:S01]  /*0c50*/  UIADD3 UR6, UPT, UPT, UR4, 0x440, URZ ;  /* 0x0000044004067890 */ /* 0x000fe2000fffe0ff */
[----:B------:R-:W-:Y:S01]  /*0c60*/  LOP3.LUT R14, R14, 0x1f, RZ, 0xc0, !PT ;  /* 0x0000001f0e0e7812 */ /* 0x000fe200078ec0ff */
[----:B------:R-:W-:-:S02]  /*0c70*/  UIADD3 UR4, UPT, UPT, UR4, 0x40, URZ ;  /* 0x0000004004047890 */ /* 0x000fc4000fffe0ff */
[----:B--2---:R-:W-:Y:S02]  /*0c80*/  ULEA UR6, UR5, UR6, 0x18 ;  /* 0x0000000605067291 */ /* 0x004fe4000f8ec0ff */
[----:B------:R-:W-:Y:S01]  /*0c90*/  ULEA UR4, UR5, UR4, 0x18 ;  /* 0x0000000405047291 */ /* 0x000fe2000f8ec0ff */
[----:B-1----:R-:W-:-:S04]  /*0ca0*/  SHF.L.U32 R4, R0, 0x7, RZ ;  /* 0x0000000700047819 */ /* 0x002fc800000006ff */
[----:B------:R-:W-:Y:S02]  /*0cb0*/  LOP3.LUT R5, R4, 0x6000, RZ, 0xc0, !PT ;  /* 0x0000600004057812 */ /* 0x000fe400078ec0ff */
[----:B------:R-:W-:-:S03]  /*0cc0*/  LOP3.LUT R4, R15, 0xfc, RZ, 0xc0, !PT ;  /* 0x000000fc0f047812 */ /* 0x000fc600078ec0ff */
[----:B0-----:R-:W-:-:S04]  /*0cd0*/  IMAD R5, R2, 0x8000, R5 ;  /* 0x0000800002057824 */ /* 0x001fc800078e0205 */
[----:B------:R-:W-:Y:S01]  /*0ce0*/  IMAD.IADD R14, R5, 0x1, R14 ;  /* 0x00000001050e7824 */ /* 0x000fe200078e020e */
[----:B----4-:R0:W-:Y:S04]  /*0cf0*/  STS [R15+UR6], R6 ;  /* 0x000000060f007988 */ /* 0x0101e80008000806 */
[----:B-----5:R1:W-:Y:S04]  /*0d00*/  STS [R15+UR6+0x400], R7 ;  /* 0x000400070f007988 */ /* 0x0203e80008000806 */
[----:B---3--:R2:W-:Y:S01]  /*0d10*/  STS [R15+UR6+0x800], R8 ;  /* 0x000800080f007988 */ /* 0x0085e20008000806 */
[----:B0-----:R-:W-:-:S03]  /*0d20*/  IMAD.SHL.U32 R6, R0, 0x8, RZ ;  /* 0x0000000800067824 */ /* 0x001fc600078e00ff */
[----:B------:R0:W-:Y:S02]  /*0d30*/  STS [R15+UR6+0xc00], R9 ;  /* 0x000c00090f007988 */ /* 0x0001e40008000806 */
[----:B-1----:R-:W-:Y:S02]  /*0d40*/  LOP3.LUT R7, R6, 0x600, RZ, 0xc0, !PT ;  /* 0x0000060006077812 */ /* 0x002fe400078ec0ff */
[----:B------:R1:W-:Y:S01]  /*0d50*/  STS [R15+UR6+0x1000], R10 ;  /* 0x0010000a0f007988 */ /* 0x0003e20008000806 */
[----:B------:R-:W-:Y:S01]  /*0d60*/  IMAD R6, R3, 0x400, R14 ;  /* 0x0000040003067824 */ /* 0x000fe200078e020e */
[----:B--2---:R-:W-:Y:S02]  /*0d70*/  SHF.R.U32.HI R8, RZ, 0x5, R0 ;  /* 0x00000005ff087819 */ /* 0x004fe40000011600 */
[----:B------:R2:W-:Y:S01]  /*0d80*/  STS [R15+UR6+0x1400], R11 ;  /* 0x0014000b0f007988 */ /* 0x0005e20008000806 */
[----:B------:R-:W-:Y:S01]  /*0d90*/  IMAD R7, R2, 0x800, R7 ;  /* 0x0000080002077824 */ /* 0x000fe200078e0207 */
[----:B------:R-:W-:-:S02]  /*0da0*/  LOP3.LUT R8, R8, 0x1, RZ, 0xc0, !PT ;  /* 0x0000000108087812 */ /* 0x000fc400078ec0ff */
[----:B------:R3:W-:Y:S01]  /*0db0*/  STS [R15+UR6+0x1800], R12 ;  /* 0x0018000c0f007988 */ /* 0x0007e20008000806 */
[----:B0-----:R-:W-:Y:S01]  /*0dc0*/  MOV R9, UR6 ;  /* 0x0000000600097c02 */ /* 0x001fe20008000f00 */
[----:B-1----:R-:W-:Y:S02]  /*0dd0*/  VIADD R10, R6, 0x80 ;  /* 0x00000080060a7836 */ /* 0x002fe40000000000 */
[----:B------:R0:W-:Y:S01]  /*0de0*/  STS [R15+UR6+0x1c00], R13 ;  /* 0x001c000d0f007988 */ /* 0x0001e20008000806 */
[----:B------:R-:W-:Y:S01]  /*0df0*/  IMAD.IADD R8, R7, 0x1, R8 ;  /* 0x0000000107087824 */ /* 0x000fe200078e0208 */
[----:B------:R-:W-:Y:S01]  /*0e00*/  IADD3 R7, PT, PT, R4, 0x400, R9 ;  /* 0x0000040004077810 */ /* 0x000fe20007ffe009 */
[C---:B------:R-:W-:Y:S01]  /*0e10*/  VIADD R4, R6.reuse, 0xe0 ;  /* 0x000000e006047836 */ /* 0x040fe20000000000 */
[----:B------:R-:W-:Y:S01]  /*0e20*/  BAR.SYNC.DEFER_BLOCKING 0x0 ;  /* 0x0000000000007b1d */ /* 0x000fe20000010000 */
[C---:B------:R-:W-:Y:S01]  /*0e30*/  IADD3 R9, PT, PT, R6.reuse, 0xa0, RZ ;  /* 0x000000a006097810 */ /* 0x040fe20007ffe0ff */
[----:B--2---:R-:W-:Y:S01]  /*0e40*/  VIADD R11, R6, 0x60 ;  /* 0x00000060060b7836 */ /* 0x004fe20000000000 */
[C---:B------:R-:W-:Y:S01]  /*0e50*/  LEA R27, R3.reuse, R8, 0x6 ;  /* 0x00000008031b7211 */ /* 0x040fe200078e30ff */
[----:B------:R-:W-:-:S02]  /*0e60*/  VIADD R3, R3, 0x1 ;  /* 0x0000000103037836 */ /* 0x000fc40000000000 */
[C---:B------:R-:W-:Y:S01]  /*0e70*/  VIADD R8, R6.reuse, 0xc0 ;  /* 0x000000c006087836 */ /* 0x040fe20000000000 */
[----:B------:R-:W-:Y:S01]  /*0e80*/  IADD3 R5, PT, PT, R27, 0x2, RZ ;  /* 0x000000021b057810 */ /* 0x000fe20007ffe0ff */
[----:B---3--:R-:W-:Y:S01]  /*0e90*/  VIADD R12, R6, 0x40 ;  /* 0x00000040060c7836 */ /* 0x008fe20000000000 */
[----:B------:R-:W-:Y:S01]  /*0ea0*/  ISETP.NE.AND P0, PT, R3, 0x8, PT ;  /* 0x000000080300780c */ /* 0x000fe20003f05270 */
[C---:B------:R-:W-:Y:S01]  /*0eb0*/  VIADD R14, R27.reuse, 0x4 ;  /* 0x000000041b0e7836 */ /* 0x040fe20000000000 */
[C---:B------:R-:W-:Y:S01]  /*0ec0*/  IADD3 R17, PT, PT, R27.reuse, 0xa, RZ ;  /* 0x0000000a1b117810 */ /* 0x040fe20007ffe0ff */
[C---:B------:R-:W-:Y:S01]  /*0ed0*/  VIADD R16, R27.reuse, 0x8 ;  /* 0x000000081b107836 */ /* 0x040fe20000000000 */
[----:B------:R-:W-:Y:S01]  /*0ee0*/  UMOV UR6, 0x400 ;  /* 0x0000040000067882 */ /* 0x000fe20000000000 */
[C---:B------:R-:W-:Y:S02]  /*0ef0*/  VIADD R23, R27.reuse, 0xc ;  /* 0x0000000c1b177836 */ /* 0x040fe40000000000 */
[----:B------:R-:W-:-:S02]  /*0f00*/  VIADD R25, R27, 0xe ;  /* 0x0000000e1b197836 */ /* 0x000fc40000000000 */
[----:B0-----:R-:W-:Y:S01]  /*0f10*/  VIADD R13, R6, 0x20 ;  /* 0x00000020060d7836 */ /* 0x001fe20000000000 */
[----:B------:R0:W1:Y:S02]  /*0f20*/  LDS R24, [R15+UR4] ;  /* 0x000000040f187984 */ /* 0x0000640008000800 */
[----:B0-----:R-:W-:-:S07]  /*0f30*/  VIADD R15, R27, 0x6 ;  /* 0x000000061b0f7836 */ /* 0x001fce0000000000 */
.L_x_9:
[----:B------:R-:W-:Y:S01]  /*0f40*/  IADD3 R32, P1, PT, R6, UR10, RZ ;  /* 0x0000000a06207c10 */ /* 0x000fe2000ff3e0ff */
[----:B------:R-:W0:Y:S03]  /*0f50*/  LDC.64 R20, c[0x0][0x398] ;  /* 0x0000e600ff147b82 */ /* 0x000e260000000a00 */
[----:B------:R-:W-:Y:S02]  /*0f60*/  IADD3.X R33, PT, PT, RZ, UR11, RZ, P1, !PT ;  /* 0x0000000bff217c10 */ /* 0x000fe40008ffe4ff */
[----:B------:R-:W-:-:S03]  /*0f70*/  IADD3 R30, P1, PT, R13, UR10, RZ ;  /* 0x0000000a0d1e7c10 */ /* 0x000fc6000ff3e0ff */
[----:B------:R-:W2:Y:S02]  /*0f80*/  LDG.E.U8.CONSTANT R32, desc[UR8][R32.64] ;  /* 0x0000000820207981 */ /* 0x000ea4000c1e9100 */
[----:B------:R-:W-:-:S05]  /*0f90*/  IMAD.X R31, RZ, RZ, UR11, P1 ;  /* 0x0000000bff1f7e24 */ /* 0x000fca00088e06ff */
[----:B------:R-:W3:Y:S01]  /*0fa0*/  LDG.E.U8.CONSTANT R30, desc[UR8][R30.64] ;  /* 0x000000081e1e7981 */ /* 0x000ee2000c1e9100 */
[----:B0-----:R-:W-:-:S05]  /*0fb0*/  IMAD.WIDE.U32 R34, R27, 0x4, R20 ;  /* 0x000000041b227825 */ /* 0x001fca00078e0014 */
[----:B------:R0:W4:Y:S01]  /*0fc0*/  LDG.E.CONSTANT R36, desc[UR8][R34.64] ;  /* 0x0000000822247981 */ /* 0x000122000c1e9900 */
[----:B------:R-:W-:Y:S01]  /*0fd0*/  IMAD.WIDE.U32 R28, R5, 0x4, R20 ;  /* 0x00000004051c7825 */ /* 0x000fe200078e0014 */
[----:B------:R-:W-:-:S05]  /*0fe0*/  IADD3 R18, P1, PT, R12, UR10, RZ ;  /* 0x0000000a0c127c10 */ /* 0x000fca000ff3e0ff */
[----:B------:R-:W5:Y:S01]  /*0ff0*/  LDG.E.CONSTANT R28, desc[UR8][R28.64] ;  /* 0x000000081c1c7981 */ /* 0x000f62000c1e9900 */
[----:B------:R-:W-:-:S05]  /*1000*/  IMAD.X R19, RZ, RZ, UR11, P1 ;  /* 0x0000000bff137e24 */ /* 0x000fca00088e06ff */
[----:B------:R1:W5:Y:S01]  /*1010*/  LDG.E.U8.CONSTANT R22, desc[UR8][R18.64] ;  /* 0x0000000812167981 */ /* 0x000362000c1e9100 */
[----:B------:R-:W1:Y:S01]  /*1020*/  S2UR UR5, SR_CgaCtaId ;  /* 0x00000000000579c3 */ /* 0x000e620000008800 */
[----:B------:R-:W-:Y:S01]  /*1030*/  LOP3.LUT P1, RZ, R0, 0x1, RZ, 0xc0, !PT ;  /* 0x0000000100ff7812 */ /* 0x000fe2000782c0ff */
[----:B------:R-:W-:Y:S01]  /*1040*/  UMOV UR4, 0x400 ;  /* 0x0000040000047882 */ /* 0x000fe20000000000 */
[----:B0-----:R-:W-:Y:S01]  /*1050*/  IMAD.WIDE.U32 R34, R14, 0x4, R20 ;  /* 0x000000040e227825 */ /* 0x001fe200078e0014 */
[----:B-1----:R-:W-:Y:S05]  /*1060*/  LDS R19, [R7+-0x400] ;  /* 0xfffc000007137984 */ /* 0x002fea0000000800 */
[----:B------:R-:W5:Y:S01]  /*1070*/  LDG.E.CONSTANT R34, desc[UR8][R34.64] ;  /* 0x0000000822227981 */ /* 0x000f62000c1e9900 */
[----:B------:R-:W-:Y:S01]  /*1080*/  ULEA UR4, UR5, UR4, 0x18 ;  /* 0x0000000405047291 */ /* 0x000fe2000f8ec0ff */
[----:B--2---:R-:W-:-:S03]  /*1090*/  LOP3.LUT R26, R32, 0xf, RZ, 0xc0, !PT ;  /* 0x0000000f201a7812 */ /* 0x004fc600078ec0ff */
[----:B------:R-:W-:-:S04]  /*10a0*/  @P1 SHF.R.U32.HI R26, RZ, 0x4, R32 ;  /* 0x00000004ff1a1819 */ /* 0x000fc80000011620 */
[----:B------:R-:W-:Y:S02]  /*10b0*/  LEA R37, R26, UR4, 0x2 ;  /* 0x000000041a257c11 */ /* 0x000fe4000f8e10ff */
[----:B---3--:R-:W-:Y:S01]  /*10c0*/  LOP3.LUT R31, R30, 0xf, RZ, 0xc0, !PT ;  /* 0x0000000f1e1f7812 */ /* 0x008fe200078ec0ff */
[----:B------:R-:W-:Y:S01]  /*10d0*/  LDS R26, [R7+-0x300] ;  /* 0xfffd0000071a7984 */ /* 0x000fe20000000800 */
[----:B------:R-:W-:Y:S02]  /*10e0*/  @P1 SHF.R.U32.HI R31, RZ, 0x4, R30 ;  /* 0x00000004ff1f1819 */ /* 0x000fe4000001161e */
[----:B------:R-:W-:Y:S01]  /*10f0*/  IADD3 R30, P2, PT, R11, UR10, RZ ;  /* 0x0000000a0b1e7c10 */ /* 0x000fe2000ff5e0ff */
[----:B------:R-:W4:Y:S01]  /*1100*/  LDS R37, [R37] ;  /* 0x0000000025257984 */ /* 0x000f220000000800 */
[----:B------:R-:W-:-:S03]  /*1110*/  LEA R29, R31, UR4, 0x2 ;  /* 0x000000041f1d7c11 */ /* 0x000fc6000f8e10ff */
[----:B------:R-:W-:-:S03]  /*1120*/  IMAD.X R31, RZ, RZ, UR11, P2 ;  /* 0x0000000bff1f7e24 */ /* 0x000fc600090e06ff */
[----:B------:R-:W5:Y:S04]  /*1130*/  LDS R29, [R29] ;  /* 0x000000001d1d7984 */ /* 0x000f680000000800 */
[----:B------:R0:W2:Y:S01]  /*1140*/  LDG.E.U8.CONSTANT R33, desc[UR8][R30.64] ;  /* 0x000000081e217981 */ /* 0x0000a2000c1e9100 */
[----:B------:R-:W-:Y:S01]  /*1150*/  IADD3 R18, P2, PT, R10, UR10, RZ ;  /* 0x0000000a0a127c10 */ /* 0x000fe2000ff5e0ff */
[----:B----4-:R-:W-:-:S04]  /*1160*/  FMUL R36, R37, R36 ;  /* 0x0000002425247220 */ /* 0x010fc80000400000 */
[----:B------:R-:W-:Y:S01]  /*1170*/  FFMA R37, R36, R19, R24 ;  /* 0x0000001324257223 */ /* 0x000fe20000000018 */
[----:B------:R-:W-:Y:S01]  /*1180*/  IADD3.X R19, PT, PT, RZ, UR11, RZ, P2, !PT ;  /* 0x0000000bff137c10 */ /* 0x000fe200097fe4ff */
[----:B-----5:R-:W-:-:S04]  /*1190*/  FMUL R24, R29, R28 ;  /* 0x0000001c1d187220 */ /* 0x020fc80000400000 */
[----:B------:R1:W3:Y:S01]  /*11a0*/  LDG.E.U8.CONSTANT R32, desc[UR8][R18.64] ;  /* 0x0000000812207981 */ /* 0x0002e2000c1e9100 */
[----:B0-----:R-:W-:Y:S01]  /*11b0*/  FFMA R31, R24, R26, R37 ;  /* 0x0000001a181f7223 */ /* 0x001fe20000000025 */
[----:B------:R-:W-:Y:S01]  /*11c0*/  IADD3 R28, P2, PT, R9, UR10, RZ ;  /* 0x0000000a091c7c10 */ /* 0x000fe2000ff5e0ff */
[----:B------:R-:W-:-:S04]  /*11d0*/  IMAD.WIDE.U32 R36, R15, 0x4, R20 ;  /* 0x000000040f247825 */ /* 0x000fc800078e0014 */
[----:B-1----:R-:W-:Y:S01]  /*11e0*/  IMAD.WIDE.U32 R18, R16, 0x4, R20 ;  /* 0x0000000410127825 */ /* 0x002fe200078e0014 */
[----:B------:R-:W-:Y:S01]  /*11f0*/  LOP3.LUT R26, R22, 0xf, RZ, 0xc0, !PT ;  /* 0x0000000f161a7812 */ /* 0x000fe200078ec0ff */
[----:B------:R0:W4:Y:S04]  /*1200*/  LDG.E.CONSTANT R30, desc[UR8][R36.64] ;  /* 0x00000008241e7981 */ /* 0x000128000c1e9900 */
[----:B------:R1:W5:Y:S01]  /*1210*/  LDG.E.CONSTANT R24, desc[UR8][R18.64] ;  /* 0x0000000812187981 */ /* 0x000362000c1e9900 */
[----:B------:R-:W-:Y:S01]  /*1220*/  @P1 SHF.R.U32.HI R26, RZ, 0x4, R22 ;  /* 0x00000004ff1a1819 */ /* 0x000fe20000011616 */
[----:B------:R-:W-:Y:S02]  /*1230*/  IMAD.X R29, RZ, RZ, UR11, P2 ;  /* 0x0000000bff1d7e24 */ /* 0x000fe400090e06ff */
[----:B0-----:R-:W-:-:S03]  /*1240*/  IMAD.WIDE.U32 R36, R17, 0x4, R20 ;  /* 0x0000000411247825 */ /* 0x001fc600078e0014 */
[----:B------:R-:W5:Y:S01]  /*1250*/  LDG.E.U8.CONSTANT R28, desc[UR8][R28.64] ;  /* 0x000000081c1c7981 */ /* 0x000f62000c1e9100 */
[----:B-1----:R-:W-:-:S05]  /*1260*/  IMAD.WIDE.U32 R18, R23, 0x4, R20 ;  /* 0x0000000417127825 */ /* 0x002fca00078e0014 */
[----:B------:R0:W5:Y:S04]  /*1270*/  LDG.E.CONSTANT R22, desc[UR8][R18.64] ;  /* 0x0000000812167981 */ /* 0x000168000c1e9900 */
[----:B------:R1:W5:Y:S01]  /*1280*/  LDG.E.CONSTANT R29, desc[UR8][R36.64] ;  /* 0x00000008241d7981 */ /* 0x000362000c1e9900 */
[----:B0-----:R-:W-:-:S05]  /*1290*/  IADD3 R18, P2, PT, R8, UR10, RZ ;  /* 0x0000000a08127c10 */ /* 0x001fca000ff5e0ff */
[----:B------:R-:W-:Y:S01]  /*12a0*/  IMAD.X R19, RZ, RZ, UR11, P2 ;  /* 0x0000000bff137e24 */ /* 0x000fe200090e06ff */
[----:B-1----:R-:W-:-:S04]  /*12b0*/  IADD3 R36, P2, PT, R4, UR10, RZ ;  /* 0x0000000a04247c10 */ /* 0x002fc8000ff5e0ff */
[----:B------:R-:W-:Y:S01]  /*12c0*/  IADD3.X R37, PT, PT, RZ, UR11, RZ, P2, !PT ;  /* 0x0000000bff257c10 */ /* 0x000fe200097fe4ff */
[----:B------:R2:W5:Y:S04]  /*12d0*/  LDG.E.U8.CONSTANT R35, desc[UR8][R18.64] ;  /* 0x0000000812237981 */ /* 0x000568000c1e9100 */
[----:B------:R-:W5:Y:S01]  /*12e0*/  LDG.E.U8.CONSTANT R36, desc[UR8][R36.64] ;  /* 0x0000000824247981 */ /* 0x000f62000c1e9100 */
[----:B------:R-:W-:-:S06]  /*12f0*/  IMAD.WIDE.U32 R20, R25, 0x4, R20 ;  /* 0x0000000419147825 */ /* 0x000fcc00078e0014 */
[----:B------:R3:W5:Y:S01]  /*1300*/  LDG.E.CONSTANT R20, desc[UR8][R20.64] ;  /* 0x0000000814147981 */ /* 0x000762000c1e9900 */
[----:B------:R-:W-:-:S06]  /*1310*/  LEA R26, R26, UR4, 0x2 ;  /* 0x000000041a1a7c11 */ /* 0x000fcc000f8e10ff */
[----:B------:R-:W0:Y:S02]  /*1320*/  LDS R26, [R26] ;  /* 0x000000001a1a7984 */ /* 0x000e240000000800 */
[----:B0-----:R-:W-:Y:S01]  /*1330*/  FMUL R34, R26, R34 ;  /* 0x000000221a227220 */ /* 0x001fe20000400000 */
[----:B------:R-:W-:-:S04]  /*1340*/  UIADD3 UR6, UPT, UPT, UR6, 0x800, URZ ;  /* 0x0000080006067890 */ /* 0x000fc8000fffe0ff */
[----:B------:R-:W-:Y:S01]  /*1350*/  UISETP.NE.AND UP0, UPT, UR6, 0x2400, UPT ;  /* 0x000024000600788c */ /* 0x000fe2000bf05270 */
[----:B------:R-:W-:Y:S01]  /*1360*/  VIADD R6, R6, 0x100 ;  /* 0x0000010006067836 */ /* 0x000fe20000000000 */
[----:B------:R-:W-:Y:S01]  /*1370*/  IADD3 R8, PT, PT, R8, 0x100, RZ ;  /* 0x0000010008087810 */ /* 0x000fe20007ffe0ff */
[----:B------:R-:W-:Y:S01]  /*1380*/  VIADD R4, R4, 0x100 ;  /* 0x0000010004047836 */ /* 0x000fe20000000000 */
[----:B------:R-:W-:Y:S01]  /*1390*/  IADD3 R11, PT, PT, R11, 0x100, RZ ;  /* 0x000001000b0b7810 */ /* 0x000fe20007ffe0ff */
[----:B------:R-:W-:Y:S01]  /*13a0*/  VIADD R9, R9, 0x100 ;  /* 0x0000010009097836 */ /* 0x000fe20000000000 */
[----:B------:R-:W-:Y:S01]  /*13b0*/  IADD3 R15, PT, PT, R15, 0x10, RZ ;  /* 0x000000100f0f7810 */ /* 0x000fe20007ffe0ff */
[----:B------:R-:W-:Y:S01]  /*13c0*/  VIADD R10, R10, 0x100 ;  /* 0x000001000a0a7836 */ /* 0x000fe20000000000 */
[----:B------:R-:W-:Y:S01]  /*13d0*/  IADD3 R23, PT, PT, R23, 0x10, RZ ;  /* 0x0000001017177810 */ /* 0x000fe20007ffe0ff */
[----:B------:R-:W-:Y:S02]  /*13e0*/  VIADD R12, R12, 0x100 ;  /* 0x000001000c0c7836 */ /* 0x000fe40000000000 */
[----:B------:R-:W-:-:S02]  /*13f0*/  VIADD R13, R13, 0x100 ;  /* 0x000001000d0d7836 */ /* 0x000fc40000000000 */
[----:B------:R-:W-:Y:S02]  /*1400*/  VIADD R5, R5, 0x10 ;  /* 0x0000001005057836 */ /* 0x000fe40000000000 */
[----:B------:R-:W-:Y:S02]  /*1410*/  VIADD R14, R14, 0x10 ;  /* 0x000000100e0e7836 */ /* 0x000fe40000000000 */
[----:B------:R-:W-:Y:S02]  /*1420*/  VIADD R16, R16, 0x10 ;  /* 0x0000001010107836 */ /* 0x000fe40000000000 */
[----:B------:R-:W-:Y:S02]  /*1430*/  VIADD R17, R17, 0x10 ;  /* 0x0000001011117836 */ /* 0x000fe40000000000 */
[----:B------:R-:W-:Y:S02]  /*1440*/  VIADD R25, R25, 0x10 ;  /* 0x0000001019197836 */ /* 0x000fe40000000000 */
[----:B------:R-:W-:Y:S01]  /*1450*/  VIADD R27, R27, 0x10 ;  /* 0x000000101b1b7836 */ /* 0x000fe20000000000 */
[----:B--2---:R-:W-:-:S02]  /*1460*/  LOP3.LUT R18, R33, 0xf, RZ, 0xc0, !PT ;  /* 0x0000000f21127812 */ /* 0x004fc400078ec0ff */
[----:B------:R-:W-:Y:S02]  /*1470*/  @P1 SHF.R.U32.HI R18, RZ, 0x4, R33 ;  /* 0x00000004ff121819 */ /* 0x000fe40000011621 */
[----:B------:R-:W0:Y:S02]  /*1480*/  LDS R33, [R7+-0x200] ;  /* 0xfffe000007217984 */ /* 0x000e240000000800 */
[----:B------:R-:W-:Y:S02]  /*1490*/  LEA R19, R18, UR4, 0x2 ;  /* 0x0000000412137c11 */ /* 0x000fe4000f8e10ff */
[----:B------:R-:W-:Y:S04]  /*14a0*/  LDS R18, [R7+-0x100] ;  /* 0xffff000007127984 */ /* 0x000fe80000000800 */
[----:B------:R-:W4:Y:S01]  /*14b0*/  LDS R19, [R19] ;  /* 0x0000000013137984 */ /* 0x000f220000000800 */
[----:B---3--:R-:W-:-:S02]  /*14c0*/  LOP3.LUT R21, R32, 0xf, RZ, 0xc0, !PT ;  /* 0x0000000f20157812 */ /* 0x008fc400078ec0ff */
[----:B------:R-:W-:Y:S01]  /*14d0*/  @P1 SHF.R.U32.HI R21, RZ, 0x4, R32 ;  /* 0x00000004ff151819 */ /* 0x000fe20000011620 */
[----:B0-----:R-:W-:-:S03]  /*14e0*/  FFMA R31, R34, R33, R31 ;  /* 0x00000021221f7223 */ /* 0x001fc6000000001f */
[----:B------:R-:W-:Y:S02]  /*14f0*/  LEA R34, R21, UR4, 0x2 ;  /* 0x0000000415227c11 */ /* 0x000fe4000f8e10ff */
[----:B------:R-:W-:Y:S01]  /*1500*/  LDS R21, [R7] ;  /* 0x0000000007157984 */ /* 0x000fe20000000800 */
[----:B----4-:R-:W-:-:S03]  /*1510*/  FMUL R30, R19, R30 ;  /* 0x0000001e131e7220 */ /* 0x010fc60000400000 */
[----:B------:R-:W0:Y:S01]  /*1520*/  LDS R19, [R34] ;  /* 0x0000000022137984 */ /* 0x000e220000000800 */
[----:B-----5:R-:W-:Y:S02]  /*1530*/  LOP3.LUT R26, R28, 0xf, RZ, 0xc0, !PT ;  /* 0x0000000f1c1a7812 */ /* 0x020fe400078ec0ff */
[----:B------:R-:W-:-:S04]  /*1540*/  @P1 SHF.R.U32.HI R26, RZ, 0x4, R28 ;  /* 0x00000004ff1a1819 */ /* 0x000fc8000001161c */
[----:B------:R-:W-:-:S06]  /*1550*/  LEA R26, R26, UR4, 0x2 ;  /* 0x000000041a1a7c11 */ /* 0x000fcc000f8e10ff */
[----:B------:R-:W1:Y:S01]  /*1560*/  LDS R26, [R26] ;  /* 0x000000001a1a7984 */ /* 0x000e620000000800 */
[----:B------:R-:W-:Y:S02]  /*1570*/  LOP3.LUT R32, R35, 0xf, RZ, 0xc0, !PT ;  /* 0x0000000f23207812 */ /* 0x000fe400078ec0ff */
[----:B------:R-:W-:Y:S02]  /*1580*/  @P1 SHF.R.U32.HI R32, RZ, 0x4, R35 ;  /* 0x00000004ff201819 */ /* 0x000fe40000011623 */
[----:B------:R-:W-:Y:S02]  /*1590*/  LOP3.LUT R28, R36, 0xf, RZ, 0xc0, !PT ;  /* 0x0000000f241c7812 */ /* 0x000fe400078ec0ff */
[----:B------:R-:W-:Y:S02]  /*15a0*/  @P1 SHF.R.U32.HI R28, RZ, 0x4, R36 ;  /* 0x00000004ff1c1819 */ /* 0x000fe40000011624 */
[----:B------:R-:W-:Y:S01]  /*15b0*/  LEA R33, R32, UR4, 0x2 ;  /* 0x0000000420217c11 */ /* 0x000fe2000f8e10ff */
[----:B------:R-:W-:Y:S01]  /*15c0*/  FFMA R32, R30, R18, R31 ;  /* 0x000000121e207223 */ /* 0x000fe2000000001f */
[----:B------:R-:W-:Y:S01]  /*15d0*/  LEA R31, R28, UR4, 0x2 ;  /* 0x000000041c1f7c11 */ /* 0x000fe2000f8e10ff */
[----:B------:R-:W2:Y:S04]  /*15e0*/  LDS R30, [R7+0x100] ;  /* 0x00010000071e7984 */ /* 0x000ea80000000800 */
[----:B------:R-:W3:Y:S04]  /*15f0*/  LDS R33, [R33] ;  /* 0x0000000021217984 */ /* 0x000ee80000000800 */
[----:B------:R-:W4:Y:S04]  /*1600*/  LDS R31, [R31] ;  /* 0x000000001f1f7984 */ /* 0x000f280000000800 */
[----:B------:R-:W5:Y:S04]  /*1610*/  LDS R28, [R7+0x200] ;  /* 0x00020000071c7984 */ /* 0x000f680000000800 */
[----:B------:R1:W5:Y:S01]  /*1620*/  LDS R18, [R7+0x300] ;  /* 0x0003000007127984 */ /* 0x0003620000000800 */
[----:B0-----:R-:W-:Y:S01]  /*1630*/  FMUL R19, R19, R24 ;  /* 0x0000001813137220 */ /* 0x001fe20000400000 */
[----:B-1----:R-:W-:-:S03]  /*1640*/  FMUL R24, R26, R29 ;  /* 0x0000001d1a187220 */ /* 0x002fc60000400000 */
[----:B------:R-:W-:Y:S01]  /*1650*/  FFMA R19, R19, R21, R32 ;  /* 0x0000001513137223 */ /* 0x000fe20000000020 */
[----:B------:R-:W-:-:S03]  /*1660*/  IADD3 R7, PT, PT, R7, 0x800, RZ ;  /* 0x0000080007077810 */ /* 0x000fc60007ffe0ff */
[----:B--2---:R-:W-:Y:S01]  /*1670*/  FFMA R19, R24, R30, R19 ;  /* 0x0000001e18137223 */ /* 0x004fe20000000013 */
[----:B---3--:R-:W-:Y:S01]  /*1680*/  FMUL R22, R33, R22 ;  /* 0x0000001621167220 */ /* 0x008fe20000400000 */
[----:B----4-:R-:W-:-:S03]  /*1690*/  FMUL R20, R31, R20 ;  /* 0x000000141f147220 */ /* 0x010fc60000400000 */
[----:B-----5:R-:W-:-:S04]  /*16a0*/  FFMA R19, R22, R28, R19 ;  /* 0x0000001c16137223 */ /* 0x020fc80000000013 */
[----:B------:R-:W-:Y:S01]  /*16b0*/  FFMA R24, R20, R18, R19 ;  /* 0x0000001214187223 */ /* 0x000fe20000000013 */
[----:B------:R-:W-:Y:S06]  /*16c0*/  BRA.U UP0, `(.L_x_9) ;  /* 0xfffffff9001c7547 */ /* 0x000fec000b83ffff */
[----:B------:R-:W0:Y:S01]  /*16d0*/  S2UR UR5, SR_CgaCtaId ;  /* 0x00000000000579c3 */ /* 0x000e220000008800 */
[----:B------:R-:W-:Y:S01]  /*16e0*/  UMOV UR4, 0x400 ;  /* 0x0000040000047882 */ /* 0x000fe20000000000 */
[----:B------:R-:W-:Y:S01]  /*16f0*/  SHF.L.U32 R8, R0, 0x2, RZ ;  /* 0x0000000200087819 */ /* 0x000fe200000006ff */
[----:B------:R-:W-:-:S04]  /*1700*/  UIADD3 UR4, UPT, UPT, UR4, 0x40, URZ ;  /* 0x0000004004047890 */ /* 0x000fc8000fffe0ff */
[----:B0-----:R-:W-:-:S09]  /*1710*/  ULEA UR4, UR5, UR4, 0x18 ;  /* 0x0000000405047291 */ /* 0x001fd2000f8ec0ff */
[----:B------:R2:W-:Y:S01]  /*1720*/  STS [R8+UR4], R24 ;  /* 0x0000001808007988 */ /* 0x0005e20008000804 */
[----:B------:R-:W-:Y:S06]  /*1730*/  BAR.SYNC.DEFER_BLOCKING 0x0 ;  /* 0x0000000000007b1d */ /* 0x000fec0000010000 */
[----:B------:R-:W-:Y:S05]  /*1740*/  @P0 BRA `(.L_x_10) ;  /* 0xfffffff000fc0947 */ /* 0x000fea000383ffff */
[C---:B------:R-:W-:Y:S02]  /*1750*/  LOP3.LUT P0, RZ, R0.reuse, 0x20, RZ, 0xc0, !PT ;  /* 0x0000002000ff7812 */ /* 0x040fe4000780c0ff */
[----:B------:R-:W-:-:S11]  /*1760*/  LOP3.LUT P1, RZ, R0, 0x30, RZ, 0xc0, !PT ;  /* 0x0000003000ff7812 */ /* 0x000fd6000782c0ff */
[----:B------:R-:W-:Y:S04]  /*1770*/  @!P0 LDS R3, [R8+UR4] ;  /* 0x0000000408038984 */ /* 0x000fe80008000800 */
[----:B------:R-:W0:Y:S02]  /*1780*/  @!P0 LDS R4, [R8+UR4+0x80] ;  /* 0x0000800408048984 */ /* 0x000e240008000800 */
[----:B0-----:R-:W-:-:S05]  /*1790*/  @!P0 FADD R3, R3, R4 ;  /* 0x0000000403038221 */ /* 0x001fca0000000000 */
[----:B------:R-:W-:Y:S01]  /*17a0*/  @!P0 STS [R8+UR4], R3 ;  /* 0x0000000308008988 */ /* 0x000fe20008000804 */
[----:B------:R-:W-:Y:S01]  /*17b0*/  BAR.SYNC.DEFER_BLOCKING 0x0 ;  /* 0x0000000000007b1d */ /* 0x000fe20000010000 */
[----:B------:R-:W-:-:S05]  /*17c0*/  LOP3.LUT P0, RZ, R0, 0x38, RZ, 0xc0, !PT ;  /* 0x0000003800ff7812 */ /* 0x000fca000780c0ff */
        /* <DEDUP_REMOVED lines=21> */
[----:B------:R0:W-:Y:S01]  /*1920*/  @!P0 STS [R8+UR4], R4 ;  /* 0x0000000408008988 */ /* 0x0001e20008000804 */
[----:B------:R-:W-:Y:S06]  /*1930*/  BAR.SYNC.DEFER_BLOCKING 0x0 ;  /* 0x0000000000007b1d */ /* 0x000fec0000010000 */
[----:B------:R-:W-:Y:S05]  /*1940*/  @P1 EXIT ;  /* 0x000000000000194d */ /* 0x000fea0003800000 */
[----:B------:R-:W-:Y:S01]  /*1950*/  LDS R3, [R8+UR4] ;  /* 0x0000000408037984 */ /* 0x000fe20008000800 */
[----:B0-----:R-:W0:Y:S01]  /*1960*/  LDC.64 R4, c[0x0][0x388] ;  /* 0x0000e200ff047b82 */ /* 0x001e220000000a00 */
[----:B------:R-:W-:Y:S01]  /*1970*/  IMAD.SHL.U32 R2, R2, 0x4, RZ ;  /* 0x0000000402027824 */ /* 0x000fe200078e00ff */
[----:B------:R-:W-:Y:S01]  /*1980*/  SHF.R.U32.HI R7, RZ, 0x6, R0 ;  /* 0x00000006ff077819 */ /* 0x000fe20000011600 */
[----:B------:R-:W1:Y:S03]  /*1990*/  LDS R6, [R8+UR4+0x4] ;  /* 0x0000040408067984 */ /* 0x000e660008000800 */
[----:B------:R-:W-:Y:S01]  /*19a0*/  LOP3.LUT R9, R2, R7, RZ, 0xfc, !PT ;  /* 0x0000000702097212 */ /* 0x000fe200078efcff */
[----:B-1----:R-:W-:-:S04]  /*19b0*/  FADD R7, R3, R6 ;  /* 0x0000000603077221 */ /* 0x002fc80000000000 */
[----:B0-----:R-:W-:-:S05]  /*19c0*/  IMAD.WIDE.U32 R2, R9, 0x4, R4 ;  /* 0x0000000409027825 */ /* 0x001fca00078e0004 */
[----:B------:R-:W-:Y:S01]  /*19d0*/  STG.E desc[UR8][R2.64], R7 ;  /* 0x0000000702007986 */ /* 0x000fe2000c101908 */
[----:B------:R-:W-:Y:S05]  /*19e0*/  EXIT ;  /* 0x000000000000794d */ /* 0x000fea0003800000 */
.L_x_11:
[----:B------:R-:W-:-:S00]  /*19f0*/  BRA `(.L_x_11) ;  /* 0xfffffffc00fc7947 */ /* 0x000fc0000383ffff */
[----:B------:R-:W-:-:S00]  /*1a00*/  NOP ;  /* 0x0000000000007918 */ /* 0x000fc00000000000 */
[----:B------:R-:W-:-:S00]  /*1a10*/  NOP ;  /* 0x0000000000007918 */ /* 0x000fc00000000000 */
[----:B------:R-:W-:-:S00]  /*1a20*/  NOP ;  /* 0x0000000000007918 */ /* 0x000fc00000000000 */
[----:B------:R-:W-:-:S00]  /*1a30*/  NOP ;  /* 0x0000000000007918 */ /* 0x000fc00000000000 */
[----:B------:R-:W-:-:S00]  /*1a40*/  NOP ;  /* 0x0000000000007918 */ /* 0x000fc00000000000 */
[----:B------:R-:W-:-:S00]  /*1a50*/  NOP ;  /* 0x0000000000007918 */ /* 0x000fc00000000000 */
[----:B------:R-:W-:-:S00]  /*1a60*/  NOP ;  /* 0x0000000000007918 */ /* 0x000fc00000000000 */
[----:B------:R-:W-:-:S00]  /*1a70*/  NOP ;  /* 0x0000000000007918 */ /* 0x000fc00000000000 */
.L_x_41:


//--------------------- .nv.shared.w4a16_packed_gemv_fast_kernel --------------------------
	.section	.nv.shared.w4a16_packed_gemv_fast_kernel,"aw",@nobits
	.sectionflags	@""
	.align	4
.nv.shared.w4a16_packed_gemv_fast_kernel:
	.zero		10304


//--------------------- .nv.shared.reserved.0     --------------------------
	.section	.nv.shared.reserved.0,"aw",@nobits
	.weak		__nv_reservedSMEM_offset_0_alias
	.size		__nv_reservedSMEM_offset_0_alias, 0, 64
	.other		__nv_reservedSMEM_offset_0_alias,@"STO_CUDA_RESERVED_SHARED STV_DEFAULT"
__nv_reservedSMEM_offset_0_alias:
	.zero		0
	.zero		64


//--------------------- .nv.constant0.w4a16_packed_gemv_fast_kernel --------------------------
	.section	.nv.constant0.w4a16_packed_gemv_fast_kernel,"a",@progbits
	.sectionflags	@""
	.align	4
.nv.constant0.w4a16_packed_gemv_fast_kernel:
	.zero		928


//--------------------- SYMBOLS --------------------------

	.type		.nv.reservedSmem.offset0,@object
	.size		.nv.reservedSmem.offset0,0x4
	.type		.nv.reservedSmem.cap,@object
	.size		.nv.reservedSmem.cap,0x4
